	.target	sm_90a

	.elftype	@"ET_EXEC"


//--------------------- .note.nv.tkinfo           --------------------------
	.section	.note.nv.tkinfo,"",@"SHT_NOTE"
	.sectionflags	@"SHF_NOTE_NV_TKINFO"
	.tkinfo
        /*0018*/ 	.word	0x00000002
        /*0030*/ 	.string	""
        /*0030*/ 	.string	"ptxas"
        /*0030*/ 	.string	"Cuda compilation tools, release 13.0, V13.0.88"
        /*0030*/ 	.string	"Build cuda_13.0.r13.0/compiler.36424714_0"
        /*0030*/ 	.string	"-arch sm_90a -m 64 "



//--------------------- .note.nv.cuinfo           --------------------------
	.section	.note.nv.cuinfo,"",@"SHT_NOTE"
	.sectionflags	@"SHF_NOTE_NV_CUINFO"
        /*0018*/ 	.short	0x0002
        /*001a*/ 	.short	0x005a
        /*001c*/ 	.short	0x0082
	.zero		2


//--------------------- .nv.info                  --------------------------
	.section	.nv.info,"",@"SHT_CUDA_INFO"
	.align	4


	//----- nvinfo : EIATTR_REGCOUNT
	.align		4
        /*0000*/ 	.byte	0x04, 0x2f
        /*0002*/ 	.short	(.L_15 - .L_14)
	.align		4
.L_14:
        /*0004*/ 	.word	index@(_ZN7cutlass13device_kernelINS_4gemm6kernel13GemmUniversalIN4cute5tupleIJiiiiEEENS1_10collective13CollectiveMmaINS1_34MainloopSm90TmaGmmaWarpSpecializedILi3ENS5_IJNS4_1CILi4EEENSA_ILi1EEESC_EEENS1_35KernelTmaWarpSpecializedCooperativeEEENS5_IJNSA_ILi256EEESG_NSA_ILi32EEEEEEfNS5_IJlSC_lEEEfSJ_NS4_8TiledMMAINS4_8MMA_AtomIJNS4_4SM904GMMA30MMA_64x256x8_F32TF32TF32_SS_TNILNSN_7ScaleInE1ELSP_1EEEEEENS4_6LayoutINS5_IJNSA_ILi2EEESC_SC_EEENS5_IJSC_NSA_ILi0EEESV_EEEEENS5_IJNS4_10UnderscoreESY_SY_EEEEENS4_13SM90_TMA_LOADENS4_14ComposedLayoutINS4_7SwizzleILi3ELi4ELi3EEENS4_18smem_ptr_flag_bitsILi32EEENSS_INS5_IJNSA_ILi8EEESH_EEENS5_IJSH_SC_EEEEEEEvNS4_8identityENS4_23SM90_TMA_LOAD_MULTICASTES1B_vS1C_EENS_8epilogue10collective6detail29Sm90TmaWarpSpecializedAdapterINS1G_15DefaultEpilogueIfSJ_SJ_NS1F_6thread17LinearCombinationIfLi1EffLNS1K_9ScaleType4KindE0ELNS_15FloatRoundStyleE2EfEENS1_15EpilogueDefaultEEEEEvvEEEEvNT_6ParamsE)
        /*0008*/ 	.word	0x000000a8


	//----- nvinfo : EIATTR_FRAME_SIZE
	.align		4
.L_15:
        /*000c*/ 	.byte	0x04, 0x11
        /*000e*/ 	.short	(.L_17 - .L_16)
	.align		4
.L_16:
        /*0010*/ 	.word	index@(_ZN7cutlass13device_kernelINS_4gemm6kernel13GemmUniversalIN4cute5tupleIJiiiiEEENS1_10collective13CollectiveMmaINS1_34MainloopSm90TmaGmmaWarpSpecializedILi3ENS5_IJNS4_1CILi4EEENSA_ILi1EEESC_EEENS1_35KernelTmaWarpSpecializedCooperativeEEENS5_IJNSA_ILi256EEESG_NSA_ILi32EEEEEEfNS5_IJlSC_lEEEfSJ_NS4_8TiledMMAINS4_8MMA_AtomIJNS4_4SM904GMMA30MMA_64x256x8_F32TF32TF32_SS_TNILNSN_7ScaleInE1ELSP_1EEEEEENS4_6LayoutINS5_IJNSA_ILi2EEESC_SC_EEENS5_IJSC_NSA_ILi0EEESV_EEEEENS5_IJNS4_10UnderscoreESY_SY_EEEEENS4_13SM90_TMA_LOADENS4_14ComposedLayoutINS4_7SwizzleILi3ELi4ELi3EEENS4_18smem_ptr_flag_bitsILi32EEENSS_INS5_IJNSA_ILi8EEESH_EEENS5_IJSH_SC_EEEEEEEvNS4_8identityENS4_23SM90_TMA_LOAD_MULTICASTES1B_vS1C_EENS_8epilogue10collective6detail29Sm90TmaWarpSpecializedAdapterINS1G_15DefaultEpilogueIfSJ_SJ_NS1F_6thread17LinearCombinationIfLi1EffLNS1K_9ScaleType4KindE0ELNS_15FloatRoundStyleE2EfEENS1_15EpilogueDefaultEEEEEvvEEEEvNT_6ParamsE)
        /*0014*/ 	.word	0x00000788


	//----- nvinfo : EIATTR_MIN_STACK_SIZE
	.align		4
.L_17:
        /*0018*/ 	.byte	0x04, 0x12
        /*001a*/ 	.short	(.L_19 - .L_18)
	.align		4
.L_18:
        /*001c*/ 	.word	index@(_ZN7cutlass13device_kernelINS_4gemm6kernel13GemmUniversalIN4cute5tupleIJiiiiEEENS1_10collective13CollectiveMmaINS1_34MainloopSm90TmaGmmaWarpSpecializedILi3ENS5_IJNS4_1CILi4EEENSA_ILi1EEESC_EEENS1_35KernelTmaWarpSpecializedCooperativeEEENS5_IJNSA_ILi256EEESG_NSA_ILi32EEEEEEfNS5_IJlSC_lEEEfSJ_NS4_8TiledMMAINS4_8MMA_AtomIJNS4_4SM904GMMA30MMA_64x256x8_F32TF32TF32_SS_TNILNSN_7ScaleInE1ELSP_1EEEEEENS4_6LayoutINS5_IJNSA_ILi2EEESC_SC_EEENS5_IJSC_NSA_ILi0EEESV_EEEEENS5_IJNS4_10UnderscoreESY_SY_EEEEENS4_13SM90_TMA_LOADENS4_14ComposedLayoutINS4_7SwizzleILi3ELi4ELi3EEENS4_18smem_ptr_flag_bitsILi32EEENSS_INS5_IJNSA_ILi8EEESH_EEENS5_IJSH_SC_EEEEEEEvNS4_8identityENS4_23SM90_TMA_LOAD_MULTICASTES1B_vS1C_EENS_8epilogue10collective6detail29Sm90TmaWarpSpecializedAdapterINS1G_15DefaultEpilogueIfSJ_SJ_NS1F_6thread17LinearCombinationIfLi1EffLNS1K_9ScaleType4KindE0ELNS_15FloatRoundStyleE2EfEENS1_15EpilogueDefaultEEEEEvvEEEEvNT_6ParamsE)
        /*0020*/ 	.word	0x00000788
.L_19:


//--------------------- .nv.compat                --------------------------
	.section	.nv.compat,"",@"SHT_CUDA_COMPAT_INFO"
	.align	4
        /*0000*/ 	.byte	0x02, 0x09, 0x01, 0x00, 0x02, 0x02, 0x04, 0x00, 0x02, 0x05, 0x05, 0x00, 0x03, 0x07, 0x01, 0x01
        /*0010*/ 	.byte	0x02, 0x03, 0x01, 0x00, 0x02, 0x06, 0x01, 0x00, 0x04, 0x0b, 0x08, 0x00, 0x00, 0x00, 0x00, 0x00
        /*0020*/ 	.byte	0x00, 0x00, 0x00, 0x00


//--------------------- .nv.info._ZN7cutlass13device_kernelINS_4gemm6kernel13GemmUniversalIN4cute5tupleIJiiiiEEENS1_10collective13CollectiveMmaINS1_34MainloopSm90TmaGmmaWarpSpecializedILi3ENS5_IJNS4_1CILi4EEENSA_ILi1EEESC_EEENS1_35KernelTmaWarpSpecializedCooperativeEEENS5_IJNSA_ILi256EEESG_NSA_ILi32EEEEEEfNS5_IJlSC_lEEEfSJ_NS4_8TiledMMAINS4_8MMA_AtomIJNS4_4SM904GMMA30MMA_64x256x8_F32TF32TF32_SS_TNILNSN_7ScaleInE1ELSP_1EEEEEENS4_6LayoutINS5_IJNSA_ILi2EEESC_SC_EEENS5_IJSC_NSA_ILi0EEESV_EEEEENS5_IJNS4_10UnderscoreESY_SY_EEEEENS4_13SM90_TMA_LOADENS4_14ComposedLayoutINS4_7SwizzleILi3ELi4ELi3EEENS4_18smem_ptr_flag_bitsILi32EEENSS_INS5_IJNSA_ILi8EEESH_EEENS5_IJSH_SC_EEEEEEEvNS4_8identityENS4_23SM90_TMA_LOAD_MULTICASTES1B_vS1C_EENS_8epilogue10collective6detail29Sm90TmaWarpSpecializedAdapterINS1G_15DefaultEpilogueIfSJ_SJ_NS1F_6thread17LinearCombinationIfLi1EffLNS1K_9ScaleType4KindE0ELNS_15FloatRoundStyleE2EfEENS1_15EpilogueDefaultEEEEEvvEEEEvNT_6ParamsE --------------------------
	.section	.nv.info._ZN7cutlass13device_kernelINS_4gemm6kernel13GemmUniversalIN4cute5tupleIJiiiiEEENS1_10collective13CollectiveMmaINS1_34MainloopSm90TmaGmmaWarpSpecializedILi3ENS5_IJNS4_1CILi4EEENSA_ILi1EEESC_EEENS1_35KernelTmaWarpSpecializedCooperativeEEENS5_IJNSA_ILi256EEESG_NSA_ILi32EEEEEEfNS5_IJlSC_lEEEfSJ_NS4_8TiledMMAINS4_8MMA_AtomIJNS4_4SM904GMMA30MMA_64x256x8_F32TF32TF32_SS_TNILNSN_7ScaleInE1ELSP_1EEEEEENS4_6LayoutINS5_IJNSA_ILi2EEESC_SC_EEENS5_IJSC_NSA_ILi0EEESV_EEEEENS5_IJNS4_10UnderscoreESY_SY_EEEEENS4_13SM90_TMA_LOADENS4_14ComposedLayoutINS4_7SwizzleILi3ELi4ELi3EEENS4_18smem_ptr_flag_bitsILi32EEENSS_INS5_IJNSA_ILi8EEESH_EEENS5_IJSH_SC_EEEEEEEvNS4_8identityENS4_23SM90_TMA_LOAD_MULTICASTES1B_vS1C_EENS_8epilogue10collective6detail29Sm90TmaWarpSpecializedAdapterINS1G_15DefaultEpilogueIfSJ_SJ_NS1F_6thread17LinearCombinationIfLi1EffLNS1K_9ScaleType4KindE0ELNS_15FloatRoundStyleE2EfEENS1_15EpilogueDefaultEEEEEvvEEEEvNT_6ParamsE,"",@"SHT_CUDA_INFO"
	.sectionflags	@""
	.align	4


	//----- nvinfo : EIATTR_CUDA_API_VERSION
	.align		4
        /*0000*/ 	.byte	0x04, 0x37
        /*0002*/ 	.short	(.L_21 - .L_20)
.L_20:
        /*0004*/ 	.word	0x00000082


	//----- nvinfo : EIATTR_KPARAM_INFO
	.align		4
.L_21:
        /*0008*/ 	.byte	0x04, 0x17
        /*000a*/ 	.short	(.L_23 - .L_22)
.L_22:
        /*000c*/ 	.word	0x00000000
        /*0010*/ 	.short	0x0000
        /*0012*/ 	.short	0x0070
        /*0014*/ 	.byte	0x00, 0xf0, 0x01, 0x10


	//----- nvinfo : EIATTR_SPARSE_MMA_MASK
	.align		4
.L_23:
        /*0018*/ 	.byte	0x03, 0x50
        /*001a*/ 	.short	0x0000


	//----- nvinfo : EIATTR_MAXREG_COUNT
	.align		4
        /*001c*/ 	.byte	0x03, 0x1b
        /*001e*/ 	.short	0x00a8


	//----- nvinfo : EIATTR_NUM_BARRIERS
	.align		4
        /*0020*/ 	.byte	0x02, 0x4c
        /*0022*/ 	.byte	0x01
	.zero		1


	//----- nvinfo : EIATTR_EXTERNS
	.align		4
        /*0024*/ 	.byte	0x04, 0x0f
        /*0026*/ 	.short	(.L_25 - .L_24)


	//   ....[0]....
	.align		4
.L_24:
        /*0028*/ 	.word	index@(__assertfail)


	//----- nvinfo : EIATTR_ANNOTATIONS
	.align		4
.L_25:
        /*002c*/ 	.byte	0x04, 0x55
        /*002e*/ 	.short	(.L_27 - .L_26)


	//   ....[0]....
.L_26:
        /*0030*/ 	.word	0x00000001
        /*0034*/ 	.byte	0x00, 0x0a, 0x00, 0x00, 0x01, 0x00, 0x00, 0x00, 0x10, 0x0a, 0x00, 0x00, 0x01, 0x00, 0x00, 0x00
        /* <DEDUP_REMOVED lines=715> */
        /*2cf4*/ 	.byte	0x80, 0x7f, 0x01, 0x00, 0x01, 0x00, 0x00, 0x00, 0xa0, 0x7f, 0x01, 0x00


	//----- nvinfo : EIATTR_MERCURY_ISA_VERSION
	.align		4
.L_27:
        /*2d00*/ 	.byte	0x03, 0x5f
        /*2d02*/ 	.short	0x0101


	//----- nvinfo : EIATTR_INT_WARP_WIDE_INSTR_OFFSETS
	.align		4
        /*2d04*/ 	.byte	0x04, 0x31
        /*2d06*/ 	.short	(.L_29 - .L_28)


	//   ....[0]....
.L_28:
        /*2d08*/ 	.word	0x00000580


	//   ....[1]....
        /*2d0c*/ 	.word	0x00000590


	//   ....[2]....
        /*2d10*/ 	.word	0x000006f0


	//----- nvinfo : EIATTR_COOP_GROUP_MASK_REGIDS
	.align		4
.L_29:
        /*2d14*/ 	.byte	0x04, 0x29
        /*2d16*/ 	.short	(.L_31 - .L_30)


	//   ....[0]....
.L_30:
        /*2d18*/ 	.word	0xffffffff


	//   ....[1]....
        /*2d1c*/ 	.word	0xffffffff


	//   ....[2]....
        /*2d20*/ 	.word	0xffffffff


	//   ....[3]....
        /*2d24*/ 	.word	0xffffffff


	//   ....[4]....
        /*2d28*/ 	.word	0xffffffff


	//   ....[5]....
        /*2d2c*/ 	.word	0xffffffff


	//----- nvinfo : EIATTR_COOP_GROUP_INSTR_OFFSETS
	.align		4
.L_31:
        /*2d30*/ 	.byte	0x04, 0x28
        /*2d32*/ 	.short	(.L_33 - .L_32)


	//   ....[0]....
.L_32:
        /*2d34*/ 	.word	0x00000070


	//   ....[1]....
        /*2d38*/ 	.word	0x00000080


	//   ....[2]....
        /*2d3c*/ 	.word	0x000001a0


	//   ....[3]....
        /*2d40*/ 	.word	0x000003b0


	//   ....[4]....
        /*2d44*/ 	.word	0x00000840


	//   ....[5]....
        /*2d48*/ 	.word	0x00001410


	//----- nvinfo : EIATTR_REG_RECONFIG
	.align		4
.L_33:
        /*2d4c*/ 	.byte	0x01, 0x54
	.zero		2


	//----- nvinfo : EIATTR_SYSCALL_OFFSETS
	.align		4
        /*2d50*/ 	.byte	0x04, 0x46
        /*2d52*/ 	.short	(.L_35 - .L_34)


	//   ....[0]....
.L_34:
        /*2d54*/ 	.word	0x000015c0


	//----- nvinfo : EIATTR_MBARRIER_INSTR_OFFSETS
	.align		4
.L_35:
        /*2d58*/ 	.byte	0x04, 0x39
        /*2d5a*/ 	.short	(.L_37 - .L_36)


	//   ....[0]....
.L_36:
        /*2d5c*/ 	.word	0x00000320
        /*2d60*/ 	.word	0x000000ff
        /*2d64*/ 	.word	0x00000000
        /*2d68*/ 	.short	0x0100
        /*2d6a*/ 	.byte	0x08
	.zero		1


	//   ....[1]....
        /*2d6c*/ 	.word	0x00000330
        /*2d70*/ 	.word	0x000000ff
        /*2d74*/ 	.word	0x00000018
        /*2d78*/ 	.short	0x0100
        /*2d7a*/ 	.byte	0x08
	.zero		1


	//   ....[2]....
        /*2d7c*/ 	.word	0x00000340
        /*2d80*/ 	.word	0x000000ff
        /*2d84*/ 	.word	0x00000008
        /*2d88*/ 	.short	0x0100
        /*2d8a*/ 	.byte	0x08
	.zero		1


	//   ....[3]....
        /*2d8c*/ 	.word	0x00000350
        /*2d90*/ 	.word	0x000000ff
        /*2d94*/ 	.word	0x00000020
        /*2d98*/ 	.short	0x0100
        /*2d9a*/ 	.byte	0x08
	.zero		1


	//   ....[4]....
        /*2d9c*/ 	.word	0x00000360
        /*2da0*/ 	.word	0x000000ff
        /*2da4*/ 	.word	0x00000010
        /*2da8*/ 	.short	0x0100
        /*2daa*/ 	.byte	0x08
	.zero		1


	//   ....[5]....
        /*2dac*/ 	.word	0x00000370
        /*2db0*/ 	.word	0x000000ff
        /*2db4*/ 	.word	0x00000028
        /*2db8*/ 	.short	0x0100
        /*2dba*/ 	.byte	0x08
	.zero		1


	//   ....[6]....
        /*2dbc*/ 	.word	0x00000760
        /*2dc0*/ 	.word	0x000000ff
        /*2dc4*/ 	.word	0x00000040
        /*2dc8*/ 	.short	0x0100
        /*2dca*/ 	.byte	0x06
	.zero		1


	//   ....[7]....
        /*2dcc*/ 	.word	0x000007b0
        /*2dd0*/ 	.word	0x000000ff
        /*2dd4*/ 	.word	0x00000048
        /*2dd8*/ 	.short	0x0100
        /*2dda*/ 	.byte	0x06
	.zero		1


	//   ....[8]....
        /*2ddc*/ 	.word	0x000016a0
        /*2de0*/ 	.word	0x00000004
        /*2de4*/ 	.word	0x00000000
        /*2de8*/ 	.short	0x010a
        /*2dea*/ 	.byte	0x3f
	.zero		1


	//   ....[9]....
        /*2dec*/ 	.word	0x000016e0
        /*2df0*/ 	.word	0x00000004
        /*2df4*/ 	.word	0x00000000
        /*2df8*/ 	.short	0x010a
        /*2dfa*/ 	.byte	0x3f
	.zero		1


	//   ....[10]....
        /*2dfc*/ 	.word	0x00004d30
        /*2e00*/ 	.word	0x00000003
        /*2e04*/ 	.word	0x00000000
        /*2e08*/ 	.short	0x010a
        /*2e0a*/ 	.byte	0x3f
	.zero		1


	//   ....[11]....
        /*2e0c*/ 	.word	0x00004d70
        /*2e10*/ 	.word	0x00000003
        /*2e14*/ 	.word	0x00000000
        /*2e18*/ 	.short	0x010a
        /*2e1a*/ 	.byte	0x3f
	.zero		1


	//   ....[12]....
        /*2e1c*/ 	.word	0x00008e50
        /*2e20*/ 	.word	0x00000003
        /*2e24*/ 	.word	0x00000000
        /*2e28*/ 	.short	0x0101
        /*2e2a*/ 	.byte	0x3f
	.zero		1


	//   ....[13]....
        /*2e2c*/ 	.word	0x00009080
        /*2e30*/ 	.word	0x00000000
        /*2e34*/ 	.word	0x00000000
        /*2e38*/ 	.short	0x0101
        /*2e3a*/ 	.byte	0x3f
	.zero		1


	//   ....[14]....
        /*2e3c*/ 	.word	0x00017b10
        /*2e40*/ 	.word	0x00000005
        /*2e44*/ 	.word	0x00000018
        /*2e48*/ 	.short	0x010a
        /*2e4a*/ 	.byte	0x3f
	.zero		1


	//   ....[15]....
        /*2e4c*/ 	.word	0x00017ea0
        /*2e50*/ 	.word	0x00000002
        /*2e54*/ 	.word	0x00000048
        /*2e58*/ 	.short	0x0101
        /*2e5a*/ 	.byte	0x3f
	.zero		1


	//   ....[16]....
        /*2e5c*/ 	.word	0x000186a0
        /*2e60*/ 	.word	0x00000005
        /*2e64*/ 	.word	0x00000000
        /*2e68*/ 	.short	0x010a
        /*2e6a*/ 	.byte	0x3f
	.zero		1


	//   ....[17]....
        /*2e6c*/ 	.word	0x00018730
        /*2e70*/ 	.word	0x00000007
        /*2e74*/ 	.word	0x00000000
        /*2e78*/ 	.short	0x010a
        /*2e7a*/ 	.byte	0x3f
	.zero		1


	//   ....[18]....
        /*2e7c*/ 	.word	0x000187c0
        /*2e80*/ 	.word	0x00000003
        /*2e84*/ 	.word	0x00000000
        /*2e88*/ 	.short	0x010a
        /*2e8a*/ 	.byte	0x3f
	.zero		1


	//   ....[19]....
        /*2e8c*/ 	.word	0x00018820
        /*2e90*/ 	.word	0x00000004
        /*2e94*/ 	.word	0x00000000
        /*2e98*/ 	.short	0x010a
        /*2e9a*/ 	.byte	0x3f
	.zero		1


	//   ....[20]....
        /*2e9c*/ 	.word	0x00018870
        /*2ea0*/ 	.word	0x00000003
        /*2ea4*/ 	.word	0x00000000
        /*2ea8*/ 	.short	0x010a
        /*2eaa*/ 	.byte	0x3f
	.zero		1


	//   ....[21]....
        /*2eac*/ 	.word	0x00018940
        /*2eb0*/ 	.word	0x00000005
        /*2eb4*/ 	.word	0x00000018
        /*2eb8*/ 	.short	0x010a
        /*2eba*/ 	.byte	0x3f
	.zero		1


	//   ....[22]....
        /*2ebc*/ 	.word	0x00018a10
        /*2ec0*/ 	.word	0x00000005
        /*2ec4*/ 	.word	0x00000000
        /*2ec8*/ 	.short	0x010a
        /*2eca*/ 	.byte	0x3f
	.zero		1


	//   ....[23]....
        /*2ecc*/ 	.word	0x00018a60
        /*2ed0*/ 	.word	0x00000007
        /*2ed4*/ 	.word	0x00000000
        /*2ed8*/ 	.short	0x010a
        /*2eda*/ 	.byte	0x3f
	.zero		1


	//----- nvinfo : EIATTR_NUM_MBARRIERS
	.align		4
.L_37:
        /*2edc*/ 	.byte	0x03, 0x38
        /*2ede*/ 	.short	0x0008


	//----- nvinfo : EIATTR_EXIT_INSTR_OFFSETS
	.align		4
        /*2ee0*/ 	.byte	0x04, 0x1c
        /*2ee2*/ 	.short	(.L_39 - .L_38)


	//   ....[0]....
.L_38:
        /*2ee4*/ 	.word	0x00000aa0


	//   ....[1]....
        /*2ee8*/ 	.word	0x00001330


	//   ....[2]....
        /*2eec*/ 	.word	0x00017160


	//   ....[3]....
        /*2ef0*/ 	.word	0x00017780


	//   ....[4]....
        /*2ef4*/ 	.word	0x00018810


	//----- nvinfo : EIATTR_MAX_THREADS
	.align		4
.L_39:
        /*2ef8*/ 	.byte	0x04, 0x05
        /*2efa*/ 	.short	(.L_41 - .L_40)
.L_40:
        /*2efc*/ 	.word	0x00000180
        /*2f00*/ 	.word	0x00000001
        /*2f04*/ 	.word	0x00000001


	//----- nvinfo : EIATTR_CRS_STACK_SIZE
	.align		4
.L_41:
        /*2f08*/ 	.byte	0x04, 0x1e
        /*2f0a*/ 	.short	(.L_43 - .L_42)
.L_42:
        /*2f0c*/ 	.word	0x00000000


	//----- nvinfo : EIATTR_CBANK_PARAM_SIZE
	.align		4
.L_43:
        /*2f10*/ 	.byte	0x03, 0x19
        /*2f12*/ 	.short	0x0470


	//----- nvinfo : EIATTR_PARAM_CBANK
	.align		4
        /*2f14*/ 	.byte	0x04, 0x0a
        /*2f16*/ 	.short	(.L_45 - .L_44)
	.align		4
.L_44:
        /*2f18*/ 	.word	index@(.nv.constant0._ZN7cutlass13device_kernelINS_4gemm6kernel13GemmUniversalIN4cute5tupleIJiiiiEEENS1_10collective13CollectiveMmaINS1_34MainloopSm90TmaGmmaWarpSpecializedILi3ENS5_IJNS4_1CILi4EEENSA_ILi1EEESC_EEENS1_35KernelTmaWarpSpecializedCooperativeEEENS5_IJNSA_ILi256EEESG_NSA_ILi32EEEEEEfNS5_IJlSC_lEEEfSJ_NS4_8TiledMMAINS4_8MMA_AtomIJNS4_4SM904GMMA30MMA_64x256x8_F32TF32TF32_SS_TNILNSN_7ScaleInE1ELSP_1EEEEEENS4_6LayoutINS5_IJNSA_ILi2EEESC_SC_EEENS5_IJSC_NSA_ILi0EEESV_EEEEENS5_IJNS4_10UnderscoreESY_SY_EEEEENS4_13SM90_TMA_LOADENS4_14ComposedLayoutINS4_7SwizzleILi3ELi4ELi3EEENS4_18smem_ptr_flag_bitsILi32EEENSS_INS5_IJNSA_ILi8EEESH_EEENS5_IJSH_SC_EEEEEEEvNS4_8identityENS4_23SM90_TMA_LOAD_MULTICASTES1B_vS1C_EENS_8epilogue10collective6detail29Sm90TmaWarpSpecializedAdapterINS1G_15DefaultEpilogueIfSJ_SJ_NS1F_6thread17LinearCombinationIfLi1EffLNS1K_9ScaleType4KindE0ELNS_15FloatRoundStyleE2EfEENS1_15EpilogueDefaultEEEEEvvEEEEvNT_6ParamsE)
        /*2f1c*/ 	.short	0x0210
        /*2f1e*/ 	.short	0x0470


	//----- nvinfo : EIATTR_SW_WAR
	.align		4
.L_45:
        /*2f20*/ 	.byte	0x04, 0x36
        /*2f22*/ 	.short	(.L_47 - .L_46)
.L_46:
        /*2f24*/ 	.word	0x00000008
.L_47:


//--------------------- .nv.callgraph             --------------------------
	.section	.nv.callgraph,"",@"SHT_CUDA_CALLGRAPH"
	.align	4
	.sectionentsize	8
	.align		4
        /*0000*/ 	.word	0x00000000
	.align		4
        /*0004*/ 	.word	0xffffffff
	.align		4
        /*0008*/ 	.word	index@(_ZN7cutlass13device_kernelINS_4gemm6kernel13GemmUniversalIN4cute5tupleIJiiiiEEENS1_10collective13CollectiveMmaINS1_34MainloopSm90TmaGmmaWarpSpecializedILi3ENS5_IJNS4_1CILi4EEENSA_ILi1EEESC_EEENS1_35KernelTmaWarpSpecializedCooperativeEEENS5_IJNSA_ILi256EEESG_NSA_ILi32EEEEEEfNS5_IJlSC_lEEEfSJ_NS4_8TiledMMAINS4_8MMA_AtomIJNS4_4SM904GMMA30MMA_64x256x8_F32TF32TF32_SS_TNILNSN_7ScaleInE1ELSP_1EEEEEENS4_6LayoutINS5_IJNSA_ILi2EEESC_SC_EEENS5_IJSC_NSA_ILi0EEESV_EEEEENS5_IJNS4_10UnderscoreESY_SY_EEEEENS4_13SM90_TMA_LOADENS4_14ComposedLayoutINS4_7SwizzleILi3ELi4ELi3EEENS4_18smem_ptr_flag_bitsILi32EEENSS_INS5_IJNSA_ILi8EEESH_EEENS5_IJSH_SC_EEEEEEEvNS4_8identityENS4_23SM90_TMA_LOAD_MULTICASTES1B_vS1C_EENS_8epilogue10collective6detail29Sm90TmaWarpSpecializedAdapterINS1G_15DefaultEpilogueIfSJ_SJ_NS1F_6thread17LinearCombinationIfLi1EffLNS1K_9ScaleType4KindE0ELNS_15FloatRoundStyleE2EfEENS1_15EpilogueDefaultEEEEEvvEEEEvNT_6ParamsE)
	.align		4
        /*000c*/ 	.word	index@(__assertfail)
	.align		4
        /*0010*/ 	.word	0x00000000
	.align		4
        /*0014*/ 	.word	0xfffffffe
	.align		4
        /*0018*/ 	.word	0x00000000
	.align		4
        /*001c*/ 	.word	0xfffffffd
	.align		4
        /*0020*/ 	.word	0x00000000
	.align		4
        /*0024*/ 	.word	0xfffffffc


//--------------------- .nv.constant4             --------------------------
	.section	.nv.constant4,"a",@progbits
	.align	8
	.align		8
.nv.constant4:
        /*0000*/ 	.dword	__assertfail
	.align		8
        /*0008*/ 	.dword	__unnamed_1
	.align		8
        /*0010*/ 	.dword	_ZN40_INTERNAL_093477e9_4_k_cu_bced6891_266374cuda3std3__45__cpo5beginE
	.align		8
        /*0018*/ 	.dword	_ZN40_INTERNAL_093477e9_4_k_cu_bced6891_266374cuda3std3__45__cpo3endE
	.align		8
        /*0020*/ 	.dword	_ZN40_INTERNAL_093477e9_4_k_cu_bced6891_266374cuda3std3__45__cpo6cbeginE
	.align		8
        /*0028*/ 	.dword	_ZN40_INTERNAL_093477e9_4_k_cu_bced6891_266374cuda3std3__45__cpo4cendE
	.align		8
        /*0030*/ 	.dword	_ZN40_INTERNAL_093477e9_4_k_cu_bced6891_266374cuda3std3__442_GLOBAL__N__093477e9_4_k_cu_bced6891_266376ignoreE
	.align		8
        /*0038*/ 	.dword	_ZN40_INTERNAL_093477e9_4_k_cu_bced6891_266374cuda3std3__419piecewise_constructE
	.align		8
        /*0040*/ 	.dword	_ZN40_INTERNAL_093477e9_4_k_cu_bced6891_266374cuda3std3__48in_placeE
	.align		8
        /*0048*/ 	.dword	_ZN40_INTERNAL_093477e9_4_k_cu_bced6891_266374cuda3std6ranges3__45__cpo4swapE
	.align		8
        /*0050*/ 	.dword	_ZN40_INTERNAL_093477e9_4_k_cu_bced6891_266374cuda3std6ranges3__45__cpo9iter_moveE
	.align		8
        /*0058*/ 	.dword	_ZN40_INTERNAL_093477e9_4_k_cu_bced6891_266374cute7productE
	.align		8
        /*0060*/ 	.dword	_ZN40_INTERNAL_093477e9_4_k_cu_bced6891_266374cute1_E
	.align		8
        /*0068*/ 	.dword	$str$22
	.align		8
        /*0070*/ 	.dword	$str$23


//--------------------- .text._ZN7cutlass13device_kernelINS_4gemm6kernel13GemmUniversalIN4cute5tupleIJiiiiEEENS1_10collective13CollectiveMmaINS1_34MainloopSm90TmaGmmaWarpSpecializedILi3ENS5_IJNS4_1CILi4EEENSA_ILi1EEESC_EEENS1_35KernelTmaWarpSpecializedCooperativeEEENS5_IJNSA_ILi256EEESG_NSA_ILi32EEEEEEfNS5_IJlSC_lEEEfSJ_NS4_8TiledMMAINS4_8MMA_AtomIJNS4_4SM904GMMA30MMA_64x256x8_F32TF32TF32_SS_TNILNSN_7ScaleInE1ELSP_1EEEEEENS4_6LayoutINS5_IJNSA_ILi2EEESC_SC_EEENS5_IJSC_NSA_ILi0EEESV_EEEEENS5_IJNS4_10UnderscoreESY_SY_EEEEENS4_13SM90_TMA_LOADENS4_14ComposedLayoutINS4_7SwizzleILi3ELi4ELi3EEENS4_18smem_ptr_flag_bitsILi32EEENSS_INS5_IJNSA_ILi8EEESH_EEENS5_IJSH_SC_EEEEEEEvNS4_8identityENS4_23SM90_TMA_LOAD_MULTICASTES1B_vS1C_EENS_8epilogue10collective6detail29Sm90TmaWarpSpecializedAdapterINS1G_15DefaultEpilogueIfSJ_SJ_NS1F_6thread17LinearCombinationIfLi1EffLNS1K_9ScaleType4KindE0ELNS_15FloatRoundStyleE2EfEENS1_15EpilogueDefaultEEEEEvvEEEEvNT_6ParamsE --------------------------
	.section	.text._ZN7cutlass13device_kernelINS_4gemm6kernel13GemmUniversalIN4cute5tupleIJiiiiEEENS1_10collective13CollectiveMmaINS1_34MainloopSm90TmaGmmaWarpSpecializedILi3ENS5_IJNS4_1CILi4EEENSA_ILi1EEESC_EEENS1_35KernelTmaWarpSpecializedCooperativeEEENS5_IJNSA_ILi256EEESG_NSA_ILi32EEEEEEfNS5_IJlSC_lEEEfSJ_NS4_8TiledMMAINS4_8MMA_AtomIJNS4_4SM904GMMA30MMA_64x256x8_F32TF32TF32_SS_TNILNSN_7ScaleInE1ELSP_1EEEEEENS4_6LayoutINS5_IJNSA_ILi2EEESC_SC_EEENS5_IJSC_NSA_ILi0EEESV_EEEEENS5_IJNS4_10UnderscoreESY_SY_EEEEENS4_13SM90_TMA_LOADENS4_14ComposedLayoutINS4_7SwizzleILi3ELi4ELi3EEENS4_18smem_ptr_flag_bitsILi32EEENSS_INS5_IJNSA_ILi8EEESH_EEENS5_IJSH_SC_EEEEEEEvNS4_8identityENS4_23SM90_TMA_LOAD_MULTICASTES1B_vS1C_EENS_8epilogue10collective6detail29Sm90TmaWarpSpecializedAdapterINS1G_15DefaultEpilogueIfSJ_SJ_NS1F_6thread17LinearCombinationIfLi1EffLNS1K_9ScaleType4KindE0ELNS_15FloatRoundStyleE2EfEENS1_15EpilogueDefaultEEEEEvvEEEEvNT_6ParamsE,"ax",@progbits
	.align	128
.text._ZN7cutlass13device_kernelINS_4gemm6kernel13GemmUniversalIN4cute5tupleIJiiiiEEENS1_10collective13CollectiveMmaINS1_34MainloopSm90TmaGmmaWarpSpecializedILi3ENS5_IJNS4_1CILi4EEENSA_ILi1EEESC_EEENS1_35KernelTmaWarpSpecializedCooperativeEEENS5_IJNSA_ILi256EEESG_NSA_ILi32EEEEEEfNS5_IJlSC_lEEEfSJ_NS4_8TiledMMAINS4_8MMA_AtomIJNS4_4SM904GMMA30MMA_64x256x8_F32TF32TF32_SS_TNILNSN_7ScaleInE1ELSP_1EEEEEENS4_6LayoutINS5_IJNSA_ILi2EEESC_SC_EEENS5_IJSC_NSA_ILi0EEESV_EEEEENS5_IJNS4_10UnderscoreESY_SY_EEEEENS4_13SM90_TMA_LOADENS4_14ComposedLayoutINS4_7SwizzleILi3ELi4ELi3EEENS4_18smem_ptr_flag_bitsILi32EEENSS_INS5_IJNSA_ILi8EEESH_EEENS5_IJSH_SC_EEEEEEEvNS4_8identityENS4_23SM90_TMA_LOAD_MULTICASTES1B_vS1C_EENS_8epilogue10collective6detail29Sm90TmaWarpSpecializedAdapterINS1G_15DefaultEpilogueIfSJ_SJ_NS1F_6thread17LinearCombinationIfLi1EffLNS1K_9ScaleType4KindE0ELNS_15FloatRoundStyleE2EfEENS1_15EpilogueDefaultEEEEEvvEEEEvNT_6ParamsE:
        .type           _ZN7cutlass13device_kernelINS_4gemm6kernel13GemmUniversalIN4cute5tupleIJiiiiEEENS1_10collective13CollectiveMmaINS1_34MainloopSm90TmaGmmaWarpSpecializedILi3ENS5_IJNS4_1CILi4EEENSA_ILi1EEESC_EEENS1_35KernelTmaWarpSpecializedCooperativeEEENS5_IJNSA_ILi256EEESG_NSA_ILi32EEEEEEfNS5_IJlSC_lEEEfSJ_NS4_8TiledMMAINS4_8MMA_AtomIJNS4_4SM904GMMA30MMA_64x256x8_F32TF32TF32_SS_TNILNSN_7ScaleInE1ELSP_1EEEEEENS4_6LayoutINS5_IJNSA_ILi2EEESC_SC_EEENS5_IJSC_NSA_ILi0EEESV_EEEEENS5_IJNS4_10UnderscoreESY_SY_EEEEENS4_13SM90_TMA_LOADENS4_14ComposedLayoutINS4_7SwizzleILi3ELi4ELi3EEENS4_18smem_ptr_flag_bitsILi32EEENSS_INS5_IJNSA_ILi8EEESH_EEENS5_IJSH_SC_EEEEEEEvNS4_8identityENS4_23SM90_TMA_LOAD_MULTICASTES1B_vS1C_EENS_8epilogue10collective6detail29Sm90TmaWarpSpecializedAdapterINS1G_15DefaultEpilogueIfSJ_SJ_NS1F_6thread17LinearCombinationIfLi1EffLNS1K_9ScaleType4KindE0ELNS_15FloatRoundStyleE2EfEENS1_15EpilogueDefaultEEEEEvvEEEEvNT_6ParamsE,@function
        .size           _ZN7cutlass13device_kernelINS_4gemm6kernel13GemmUniversalIN4cute5tupleIJiiiiEEENS1_10collective13CollectiveMmaINS1_34MainloopSm90TmaGmmaWarpSpecializedILi3ENS5_IJNS4_1CILi4EEENSA_ILi1EEESC_EEENS1_35KernelTmaWarpSpecializedCooperativeEEENS5_IJNSA_ILi256EEESG_NSA_ILi32EEEEEEfNS5_IJlSC_lEEEfSJ_NS4_8TiledMMAINS4_8MMA_AtomIJNS4_4SM904GMMA30MMA_64x256x8_F32TF32TF32_SS_TNILNSN_7ScaleInE1ELSP_1EEEEEENS4_6LayoutINS5_IJNSA_ILi2EEESC_SC_EEENS5_IJSC_NSA_ILi0EEESV_EEEEENS5_IJNS4_10UnderscoreESY_SY_EEEEENS4_13SM90_TMA_LOADENS4_14ComposedLayoutINS4_7SwizzleILi3ELi4ELi3EEENS4_18smem_ptr_flag_bitsILi32EEENSS_INS5_IJNSA_ILi8EEESH_EEENS5_IJSH_SC_EEEEEEEvNS4_8identityENS4_23SM90_TMA_LOAD_MULTICASTES1B_vS1C_EENS_8epilogue10collective6detail29Sm90TmaWarpSpecializedAdapterINS1G_15DefaultEpilogueIfSJ_SJ_NS1F_6thread17LinearCombinationIfLi1EffLNS1K_9ScaleType4KindE0ELNS_15FloatRoundStyleE2EfEENS1_15EpilogueDefaultEEEEEvvEEEEvNT_6ParamsE,(.L_x_579 - _ZN7cutlass13device_kernelINS_4gemm6kernel13GemmUniversalIN4cute5tupleIJiiiiEEENS1_10collective13CollectiveMmaINS1_34MainloopSm90TmaGmmaWarpSpecializedILi3ENS5_IJNS4_1CILi4EEENSA_ILi1EEESC_EEENS1_35KernelTmaWarpSpecializedCooperativeEEENS5_IJNSA_ILi256EEESG_NSA_ILi32EEEEEEfNS5_IJlSC_lEEEfSJ_NS4_8TiledMMAINS4_8MMA_AtomIJNS4_4SM904GMMA30MMA_64x256x8_F32TF32TF32_SS_TNILNSN_7ScaleInE1ELSP_1EEEEEENS4_6LayoutINS5_IJNSA_ILi2EEESC_SC_EEENS5_IJSC_NSA_ILi0EEESV_EEEEENS5_IJNS4_10UnderscoreESY_SY_EEEEENS4_13SM90_TMA_LOADENS4_14ComposedLayoutINS4_7SwizzleILi3ELi4ELi3EEENS4_18smem_ptr_flag_bitsILi32EEENSS_INS5_IJNSA_ILi8EEESH_EEENS5_IJSH_SC_EEEEEEEvNS4_8identityENS4_23SM90_TMA_LOAD_MULTICASTES1B_vS1C_EENS_8epilogue10collective6detail29Sm90TmaWarpSpecializedAdapterINS1G_15DefaultEpilogueIfSJ_SJ_NS1F_6thread17LinearCombinationIfLi1EffLNS1K_9ScaleType4KindE0ELNS_15FloatRoundStyleE2EfEENS1_15EpilogueDefaultEEEEEvvEEEEvNT_6ParamsE)
        .other          _ZN7cutlass13device_kernelINS_4gemm6kernel13GemmUniversalIN4cute5tupleIJiiiiEEENS1_10collective13CollectiveMmaINS1_34MainloopSm90TmaGmmaWarpSpecializedILi3ENS5_IJNS4_1CILi4EEENSA_ILi1EEESC_EEENS1_35KernelTmaWarpSpecializedCooperativeEEENS5_IJNSA_ILi256EEESG_NSA_ILi32EEEEEEfNS5_IJlSC_lEEEfSJ_NS4_8TiledMMAINS4_8MMA_AtomIJNS4_4SM904GMMA30MMA_64x256x8_F32TF32TF32_SS_TNILNSN_7ScaleInE1ELSP_1EEEEEENS4_6LayoutINS5_IJNSA_ILi2EEESC_SC_EEENS5_IJSC_NSA_ILi0EEESV_EEEEENS5_IJNS4_10UnderscoreESY_SY_EEEEENS4_13SM90_TMA_LOADENS4_14ComposedLayoutINS4_7SwizzleILi3ELi4ELi3EEENS4_18smem_ptr_flag_bitsILi32EEENSS_INS5_IJNSA_ILi8EEESH_EEENS5_IJSH_SC_EEEEEEEvNS4_8identityENS4_23SM90_TMA_LOAD_MULTICASTES1B_vS1C_EENS_8epilogue10collective6detail29Sm90TmaWarpSpecializedAdapterINS1G_15DefaultEpilogueIfSJ_SJ_NS1F_6thread17LinearCombinationIfLi1EffLNS1K_9ScaleType4KindE0ELNS_15FloatRoundStyleE2EfEENS1_15EpilogueDefaultEEEEEvvEEEEvNT_6ParamsE,@"STO_CUDA_ENTRY STV_DEFAULT"
_ZN7cutlass13device_kernelINS_4gemm6kernel13GemmUniversalIN4cute5tupleIJiiiiEEENS1_10collective13CollectiveMmaINS1_34MainloopSm90TmaGmmaWarpSpecializedILi3ENS5_IJNS4_1CILi4EEENSA_ILi1EEESC_EEENS1_35KernelTmaWarpSpecializedCooperativeEEENS5_IJNSA_ILi256EEESG_NSA_ILi32EEEEEEfNS5_IJlSC_lEEEfSJ_NS4_8TiledMMAINS4_8MMA_AtomIJNS4_4SM904GMMA30MMA_64x256x8_F32TF32TF32_SS_TNILNSN_7ScaleInE1ELSP_1EEEEEENS4_6LayoutINS5_IJNSA_ILi2EEESC_SC_EEENS5_IJSC_NSA_ILi0EEESV_EEEEENS5_IJNS4_10UnderscoreESY_SY_EEEEENS4_13SM90_TMA_LOADENS4_14ComposedLayoutINS4_7SwizzleILi3ELi4ELi3EEENS4_18smem_ptr_flag_bitsILi32EEENSS_INS5_IJNSA_ILi8EEESH_EEENS5_IJSH_SC_EEEEEEEvNS4_8identityENS4_23SM90_TMA_LOAD_MULTICASTES1B_vS1C_EENS_8epilogue10collective6detail29Sm90TmaWarpSpecializedAdapterINS1G_15DefaultEpilogueIfSJ_SJ_NS1F_6thread17LinearCombinationIfLi1EffLNS1K_9ScaleType4KindE0ELNS_15FloatRoundStyleE2EfEENS1_15EpilogueDefaultEEEEEvvEEEEvNT_6ParamsE:
[----:B------:R-:W0:Y:S02]  /*0000*/  LDC R1, c[0x0][0x28] ;  /* 0x00000a00ff017b82 */ /* 0x000e240000000800 */
[----:B0-----:R-:W-:Y:S01]  /*0010*/  IADD3 R1, R1, -0x788, RZ ;  /* 0xfffff87801017810 */ /* 0x001fe20007ffe0ff */
[----:B------:R-:W0:Y:S01]  /*0020*/  S2R R4, SR_TID.X ;  /* 0x0000000000047919 */ /* 0x000e220000002100 */
[----:B------:R-:W-:Y:S01]  /*0030*/  ELECT P0, URZ, PT ;  /* 0x00000000003f782f */ /* 0x000fe20003800000 */
[----:B------:R-:W-:Y:S01]  /*0040*/  BSSY B0, `(.L_x_0) ;  /* 0x0000015000007945 */ /* 0x000fe20003800000 */
[--C-:B0-----:R-:W-:Y:S02]  /*0050*/  SHF.R.U32.HI R0, RZ, 0x5, R4.reuse ;  /* 0x00000005ff007819 */ /* 0x101fe40000011604 */
[----:B------:R-:W-:-:S03]  /*0060*/  SHF.R.U32.HI R2, RZ, 0x7, R4 ;  /* 0x00000007ff027819 */ /* 0x000fc60000011604 */
[----:B------:R-:W0:Y:S04]  /*0070*/  SHFL.IDX PT, R3, R0, RZ, 0x1f ;  /* 0x00001fff00037589 */ /* 0x000e2800000e0000 */
[----:B------:R-:W1:Y:S01]  /*0080*/  SHFL.IDX PT, R2, R2, RZ, 0x1f ;  /* 0x00001fff02027589 */ /* 0x000e6200000e0000 */
[----:B0-----:R-:W-:Y:S02]  /*0090*/  R2UR UR9, R3 ;  /* 0x00000000030972ca */ /* 0x001fe400000e0000 */
[----:B-1----:R-:W-:-:S11]  /*00a0*/  R2UR UR5, R2 ;  /* 0x00000000020572ca */ /* 0x002fd600000e0000 */
[----:B------:R-:W-:Y:S02]  /*00b0*/  USHF.R.S32.HI UR4, URZ, 0x1f, UR9 ;  /* 0x0000001f3f047899 */ /* 0x000fe40008011409 */
[----:B------:R-:W-:Y:S02]  /*00c0*/  ISETP.NE.OR P0, PT, RZ, UR9, !P0 ;  /* 0x00000009ff007c0c */ /* 0x000fe4000c705670 */
[----:B------:R-:W-:-:S04]  /*00d0*/  ULEA.HI UR4, UR4, UR9, URZ, 0x2 ;  /* 0x0000000904047291 */ /* 0x000fc8000f8f103f */
[----:B------:R-:W-:-:S04]  /*00e0*/  ULOP3.LUT UR4, UR4, 0xfffffffc, URZ, 0xc0, !UPT ;  /* 0xfffffffc04047892 */ /* 0x000fc8000f8ec03f */
[----:B------:R-:W-:-:S03]  /*00f0*/  UIADD3 UR9, UR9, -UR4, URZ ;  /* 0x8000000409097290 */ /* 0x000fc6000fffe03f */
[----:B------:R-:W-:Y:S09]  /*0100*/  @P0 BRA `(.L_x_1) ;  /* 0x0000000000200947 */ /* 0x000ff20003800000 */
[----:B------:R-:W-:Y:S02]  /*0110*/  ULDC.64 UR6, c[0x0][0x198] ;  /* 0x0000660000067ab9 */ /* 0x000fe40000000a00 */
[----:B------:R-:W-:Y:S02]  /*0120*/  UIADD3 UR10, UP0, UR6, 0xf0, URZ ;  /* 0x000000f0060a7890 */ /* 0x000fe4000ff1e03f */
[----:B------:R-:W-:Y:S02]  /*0130*/  UIADD3 UR6, UP1, UR6, 0x1f0, URZ ;  /* 0x000001f006067890 */ /* 0x000fe4000ff3e03f */
[----:B------:R-:W-:Y:S02]  /*0140*/  UIADD3.X UR11, URZ, UR7, URZ, UP0, !UPT ;  /* 0x000000073f0b7290 */ /* 0x000fe400087fe43f */
[----:B------:R-:W-:-:S07]  /*0150*/  UIADD3.X UR7, URZ, UR7, URZ, UP1, !UPT ;  /* 0x000000073f077290 */ /* 0x000fce0008ffe43f */
[----:B------:R0:W-:Y:S02]  /*0160*/  UTMACCTL.PF [UR10] ;  /* 0x000000000a0079b9 */ /* 0x0001e40008040000 */
[----:B------:R0:W-:Y:S02]  /*0170*/  UTMACCTL.PF [UR6] ;  /* 0x00000000060079b9 */ /* 0x0001e40008040000 */
[----:B0-----:R-:W-:Y:S01]  /*0180*/  NOP ;  /* 0x0000000000007918 */ /* 0x001fe20000000000 */
.L_x_1:
[----:B------:R-:W-:Y:S05]  /*0190*/  BSYNC B0 ;  /* 0x0000000000007941 */ /* 0x000fea0003800000 */
.L_x_0:
[----:B------:R-:W0:Y:S01]  /*01a0*/  SHFL.IDX PT, R2, R0, RZ, 0x1f ;  /* 0x00001fff00027589 */ /* 0x000e2200000e0000 */
[----:B------:R-:W-:Y:S01]  /*01b0*/  UISETP.NE.AND UP0, UPT, UR9, 0x3, UPT ;  /* 0x000000030900788c */ /* 0x000fe2000bf05270 */
[----:B------:R-:W-:Y:S01]  /*01c0*/  ISETP.NE.AND P1, PT, RZ, UR5, PT ;  /* 0x00000005ff007c0c */ /* 0x000fe2000bf25270 */
[----:B------:R-:W-:Y:S02]  /*01d0*/  UIADD3 UR16, UR5, -0x1, URZ ;  /* 0xffffffff05107890 */ /* 0x000fe4000fffe03f */
[----:B------:R-:W-:Y:S02]  /*01e0*/  UISETP.EQ.OR UP0, UPT, UR9, URZ, !UP0 ;  /* 0x0000003f0900728c */ /* 0x000fe4000c702670 */
[----:B------:R-:W-:Y:S02]  /*01f0*/  UISETP.GE.U32.AND UP1, UPT, UR16, 0x2, UPT ;  /* 0x000000021000788c */ /* 0x000fe4000bf26070 */
[----:B------:R-:W-:-:S04]  /*0200*/  UISETP.EQ.AND UP0, UPT, UR5, URZ, UP0 ;  /* 0x0000003f0500728c */ /* 0x000fc80008702270 */
[----:B------:R-:W-:-:S04]  /*0210*/  USEL UR40, URZ, 0x1, !UP0 ;  /* 0x000000013f287887 */ /* 0x000fc8000c000000 */
[----:B------:R-:W-:Y:S01]  /*0220*/  USEL UR40, UR40, 0x2, UP1 ;  /* 0x0000000228287887 */ /* 0x000fe20008800000 */
[----:B0-----:R-:W-:-:S13]  /*0230*/  ISETP.NE.AND P0, PT, R2, RZ, PT ;  /* 0x000000ff0200720c */ /* 0x001fda0003f05270 */
[----:B------:R-:W-:Y:S05]  /*0240*/  @P0 BRA `(.L_x_2) ;  /* 0x0000000000500947 */ /* 0x000fea0003800000 */
[----:B------:R-:W0:Y:S01]  /*0250*/  S2UR UR8, SR_CgaCtaId ;  /* 0x00000000000879c3 */ /* 0x000e220000008800 */
[----:B------:R-:W-:Y:S01]  /*0260*/  UMOV UR4, 0x400 ;  /* 0x0000040000047882 */ /* 0x000fe20000000000 */
[----:B------:R-:W-:Y:S01]  /*0270*/  UMOV UR5, 0x1 ;  /* 0x0000000100057882 */ /* 0x000fe20000000000 */
[----:B------:R-:W-:Y:S01]  /*0280*/  UMOV UR6, 0x8 ;  /* 0x0000000800067882 */ /* 0x000fe20000000000 */
[----:B------:R-:W-:Y:S01]  /*0290*/  ELECT P0, URZ, PT ;  /* 0x00000000003f782f */ /* 0x000fe20003800000 */
[----:B------:R-:W-:-:S04]  /*02a0*/  UIADD3 UR6, -UR6, 0x100000, URZ ;  /* 0x0010000006067890 */ /* 0x000fc8000fffe13f */
[----:B------:R-:W-:Y:S02]  /*02b0*/  USHF.L.U32 UR7, UR6, 0xb, URZ ;  /* 0x0000000b06077899 */ /* 0x000fe4000800063f */
[----:B------:R-:W-:Y:S02]  /*02c0*/  USHF.L.U32 UR6, UR6, 0x1, URZ ;  /* 0x0000000106067899 */ /* 0x000fe4000800063f */
[----:B0-----:R-:W-:Y:S02]  /*02d0*/  ULEA UR8, UR8, UR4, 0x18 ;  /* 0x0000000408087291 */ /* 0x001fe4000f8ec03f */
[----:B------:R-:W-:-:S04]  /*02e0*/  UIADD3 UR4, -UR5, 0x100000, URZ ;  /* 0x0010000005047890 */ /* 0x000fc8000fffe13f */
[----:B------:R-:W-:Y:S02]  /*02f0*/  USHF.L.U32 UR5, UR4, 0xb, URZ ;  /* 0x0000000b04057899 */ /* 0x000fe4000800063f */
[----:B------:R-:W-:Y:S01]  /*0300*/  USHF.L.U32 UR4, UR4, 0x1, URZ ;  /* 0x0000000104047899 */ /* 0x000fe2000800063f */
[----:B------:R-:W0:Y:S11]  /*0310*/  FENCE.VIEW.ASYNC.S ;  /* 0x00000000000073c6 */ /* 0x000e360000000000 */
[----:B0-----:R0:W1:Y:S01]  /*0320*/  SYNCS.EXCH.64 URZ, [UR8], UR4 ;  /* 0x00000004083f75b2 */ /* 0x0010620008000100 */
[----:B------:R0:W2:Y:S01]  /*0330*/  SYNCS.EXCH.64 URZ, [UR8+0x18], UR6 ;  /* 0x00001806083f75b2 */ /* 0x0000a20008000100 */
[----:B------:R0:W3:Y:S01]  /*0340*/  SYNCS.EXCH.64 URZ, [UR8+0x8], UR4 ;  /* 0x00000804083f75b2 */ /* 0x0000e20008000100 */
[----:B------:R0:W4:Y:S01]  /*0350*/  SYNCS.EXCH.64 URZ, [UR8+0x20], UR6 ;  /* 0x00002006083f75b2 */ /* 0x0001220008000100 */
[----:B------:R0:W0:Y:S01]  /*0360*/  SYNCS.EXCH.64 URZ, [UR8+0x10], UR4 ;  /* 0x00001004083f75b2 */ /* 0x0000220008000100 */
[----:B------:R0:W0:Y:S01]  /*0370*/  SYNCS.EXCH.64 URZ, [UR8+0x28], UR6 ;  /* 0x00002806083f75b2 */ /* 0x0000220008000100 */
[----:B------:R-:W-:Y:S01]  /*0380*/  NOP ;  /* 0x0000000000007918 */ /* 0x000fe20000000000 */
.L_x_2:
[----:B------:R-:W5:Y:S01]  /*0390*/  S2UR UR13, SR_CTAID.X ;  /* 0x00000000000d79c3 */ /* 0x000f620000002500 */
[----:B------:R-:W-:Y:S01]  /*03a0*/  SHF.R.S32.HI R3, RZ, 0x1f, R4 ;  /* 0x0000001fff037819 */ /* 0x000fe20000011404 */
[----:B------:R-:W1:Y:S01]  /*03b0*/  SHFL.IDX PT, R0, R0, RZ, 0x1f ;  /* 0x00001fff00007589 */ /* 0x000e6200000e0000 */
[----:B0-----:R-:W-:Y:S01]  /*03c0*/  ULDC UR4, c[0x0][0x150] ;  /* 0x0000540000047ab9 */ /* 0x001fe20000000800 */
[----:B------:R-:W-:Y:S02]  /*03d0*/  ELECT P0, URZ, PT ;  /* 0x00000000003f782f */ /* 0x000fe40003800000 */
[----:B------:R-:W-:Y:S01]  /*03e0*/  LEA.HI R3, R3, R4, RZ, 0x7 ;  /* 0x0000000403037211 */ /* 0x000fe200078f38ff */
[----:B------:R-:W-:Y:S01]  /*03f0*/  ULDC UR5, c[0x0][0x154] ;  /* 0x0000550000057ab9 */ /* 0x000fe20000000800 */
[----:B------:R-:W-:Y:S01]  /*0400*/  SHF.R.S32.HI R7, RZ, 0x1f, R2 ;  /* 0x0000001fff077819 */ /* 0x000fe20000011402 */
[----:B------:R-:W0:Y:S01]  /*0410*/  S2UR UR10, SR_CTAID.Y ;  /* 0x00000000000a79c3 */ /* 0x000e220000002600 */
[----:B------:R-:W-:Y:S01]  /*0420*/  LOP3.LUT R3, R3, 0xffffff80, RZ, 0xc0, !PT ;  /* 0xffffff8003037812 */ /* 0x000fe200078ec0ff */
[----:B------:R-:W-:Y:S01]  /*0430*/  ULDC UR8, c[0x0][0x144] ;  /* 0x0000510000087ab9 */ /* 0x000fe20000000800 */
[----:B------:R-:W-:Y:S01]  /*0440*/  LEA.HI R7, R7, R2, RZ, 0x2 ;  /* 0x0000000207077211 */ /* 0x000fe200078f10ff */
[----:B------:R-:W-:Y:S01]  /*0450*/  NOP ;  /* 0x0000000000007918 */ /* 0x000fe20000000000 */
[----:B------:R-:W-:Y:S01]  /*0460*/  NOP ;  /* 0x0000000000007918 */ /* 0x000fe20000000000 */
[----:B------:R-:W-:Y:S01]  /*0470*/  IMAD.IADD R3, R4, 0x1, -R3 ;  /* 0x0000000104037824 */ /* 0x000fe200078e0a03 */
[----:B------:R-:W-:Y:S01]  /*0480*/  LOP3.LUT R7, R7, 0x3ffffffc, RZ, 0xc0, !PT ;  /* 0x3ffffffc07077812 */ /* 0x000fe200078ec0ff */
[----:B------:R-:W-:Y:S01]  /*0490*/  ULDC UR11, c[0x0][0x148] ;  /* 0x00005200000b7ab9 */ /* 0x000fe20000000800 */
[----:B------:R-:W-:-:S02]  /*04a0*/  IMAD.MOV.U32 R17, RZ, RZ, 0x1 ;  /* 0x00000001ff117424 */ /* 0x000fc400078e00ff */
[----:B------:R-:W-:Y:S01]  /*04b0*/  SHF.R.S32.HI R4, RZ, 0x1f, R3 ;  /* 0x0000001fff047819 */ /* 0x000fe20000011403 */
[----:B------:R-:W-:-:S03]  /*04c0*/  IMAD.IADD R7, R2, 0x1, -R7 ;  /* 0x0000000102077824 */ /* 0x000fc600078e0a07 */
[----:B------:R-:W-:Y:S02]  /*04d0*/  LEA.HI R4, R4, R3, RZ, 0x3 ;  /* 0x0000000304047211 */ /* 0x000fe400078f18ff */
[----:B-----5:R-:W-:Y:S02]  /*04e0*/  I2FP.F32.U32 R5, UR13 ;  /* 0x0000000d00057c45 */ /* 0x020fe40008201000 */
[----:B-1----:R-:W-:-:S03]  /*04f0*/  ISETP.NE.OR P0, PT, R0, RZ, !P0 ;  /* 0x000000ff0000720c */ /* 0x002fc60004705670 */
[----:B------:R-:W-:Y:S01]  /*0500*/  FMUL R6, R5, UR4 ;  /* 0x0000000405067c20 */ /* 0x000fe20008400000 */
[--C-:B------:R-:W-:Y:S02]  /*0510*/  SHF.R.S32.HI R5, RZ, 0x3, R4.reuse ;  /* 0x00000003ff057819 */ /* 0x100fe40000011404 */
[----:B------:R-:W-:Y:S02]  /*0520*/  SHF.R.S32.HI R4, RZ, 0x1f, R4 ;  /* 0x0000001fff047819 */ /* 0x000fe40000011404 */
[----:B0-----:R-:W-:Y:S01]  /*0530*/  I2FP.F32.U32 R0, UR10 ;  /* 0x0000000a00007c45 */ /* 0x001fe20008201000 */
[----:B------:R-:W0:Y:S01]  /*0540*/  F2I.U32.TRUNC.NTZ R6, R6 ;  /* 0x0000000600067305 */ /* 0x000e22000020f000 */
[----:B------:R-:W-:-:S03]  /*0550*/  LEA.HI R4, R4, R5, RZ, 0x2 ;  /* 0x0000000504047211 */ /* 0x000fc600078f10ff */
[----:B------:R-:W-:Y:S01]  /*0560*/  FMUL R0, R0, UR5 ;  /* 0x0000000500007c20 */ /* 0x000fe20008400000 */
[----:B------:R-:W-:Y:S01]  /*0570*/  LOP3.LUT R4, R4, 0xfffffffc, RZ, 0xc0, !PT ;  /* 0xfffffffc04047812 */ /* 0x000fe200078ec0ff */
[----:B------:R-:W-:Y:S01]  /*0580*/  VOTEU.ALL UP0, P0 ;  /* 0x00000000003f7886 */ /* 0x000fe20000000000 */
[----:B------:R-:W-:Y:S02]  /*0590*/  VOTEU.ALL UP1, P0 ;  /* 0x00000000003f7886 */ /* 0x000fe40000020000 */
[----:B------:R-:W-:Y:S01]  /*05a0*/  IADD3 R4, R5, -R4, RZ ;  /* 0x8000000405047210 */ /* 0x000fe20007ffe0ff */
[----:B------:R-:W1:Y:S01]  /*05b0*/  F2I.U32.TRUNC.NTZ R0, R0 ;  /* 0x0000000000007305 */ /* 0x000e62000020f000 */
[----:B------:R-:W5:Y:S01]  /*05c0*/  @!UP0 S2UR UR7, SR_CgaCtaId ;  /* 0x00000000000789c3 */ /* 0x000f620000008800 */
[----:B------:R-:W-:Y:S01]  /*05d0*/  @!UP0 UMOV UR6, 0x400 ;  /* 0x0000040000068882 */ /* 0x000fe20000000000 */
[----:B------:R-:W-:Y:S02]  /*05e0*/  LEA R4, R7, R4, 0x2 ;  /* 0x0000000407047211 */ /* 0x000fe400078e10ff */
[----:B0-----:R-:W-:-:S02]  /*05f0*/  R2UR UR4, R6 ;  /* 0x00000000060472ca */ /* 0x001fc400000e0000 */
[----:B------:R-:W-:-:S04]  /*0600*/  SHF.R.S32.HI R5, RZ, 0x1f, R4 ;  /* 0x0000001fff057819 */ /* 0x000fc80000011404 */
[----:B------:R-:W-:-:S04]  /*0610*/  LEA.HI R5, R5, R4, RZ, 0x2 ;  /* 0x0000000405057211 */ /* 0x000fc800078f10ff */
[----:B------:R-:W-:Y:S02]  /*0620*/  LOP3.LUT R5, R5, 0xfffffffc, RZ, 0xc0, !PT ;  /* 0xfffffffc05057812 */ /* 0x000fe400078ec0ff */
[----:B-1----:R-:W-:Y:S01]  /*0630*/  R2UR UR12, R0 ;  /* 0x00000000000c72ca */ /* 0x002fe200000e0000 */
[----:B------:R-:W-:Y:S01]  /*0640*/  UIADD3 UR4, -UR4, URZ, URZ ;  /* 0x0000003f04047290 */ /* 0x000fe2000fffe13f */
[----:B------:R-:W0:Y:S01]  /*0650*/  LDC R0, c[0x0][0x140] ;  /* 0x00005000ff007b82 */ /* 0x000e220000000800 */
[----:B------:R-:W-:Y:S02]  /*0660*/  IMAD.IADD R5, R4, 0x1, -R5 ;  /* 0x0000000104057824 */ /* 0x000fe400078e0a05 */
[----:B------:R-:W-:-:S03]  /*0670*/  UIMAD UR8, UR8, UR4, UR13 ;  /* 0x00000004080872a4 */ /* 0x000fc6000f8e020d */
[----:B------:R-:W-:Y:S01]  /*0680*/  UMOV UR4, 0x20 ;  /* 0x0000002000047882 */ /* 0x000fe20000000000 */
[----:B-----5:R-:W-:Y:S02]  /*0690*/  @!UP0 ULEA UR6, UR7, UR6, 0x18 ;  /* 0x0000000607068291 */ /* 0x020fe4000f8ec03f */
[----:B------:R-:W-:Y:S01]  /*06a0*/  ISETP.NE.AND P3, PT, R5, UR8, PT ;  /* 0x0000000805007c0c */ /* 0x000fe2000bf65270 */
[----:B------:R-:W-:-:S04]  /*06b0*/  @!UP0 UIADD3 UR4, -UR4, 0x100000, URZ ;  /* 0x0010000004048890 */ /* 0x000fc8000fffe13f */
[----:B------:R-:W-:Y:S02]  /*06c0*/  @!UP0 USHF.L.U32 UR5, UR4, 0xb, URZ ;  /* 0x0000000b04058899 */ /* 0x000fe4000800063f */
[----:B------:R-:W-:Y:S01]  /*06d0*/  @!UP0 USHF.L.U32 UR4, UR4, 0x1, URZ ;  /* 0x0000000104048899 */ /* 0x000fe2000800063f */
[C---:B------:R-:W-:Y:S01]  /*06e0*/  SHF.L.U32 R5, R4.reuse, 0x2, RZ ;  /* 0x0000000204057819 */ /* 0x040fe200000006ff */
[----:B------:R-:W-:Y:S01]  /*06f0*/  VOTEU.ALL UP0, P0 ;  /* 0x00000000003f7886 */ /* 0x000fe20000000000 */
[----:B------:R-:W-:Y:S01]  /*0700*/  UIADD3 UR12, -UR12, URZ, URZ ;  /* 0x0000003f0c0c7290 */ /* 0x000fe2000fffe13f */
[----:B------:R-:W-:Y:S02]  /*0710*/  LOP3.LUT P0, RZ, R3, 0x7, RZ, 0xc0, !PT ;  /* 0x0000000703ff7812 */ /* 0x000fe4000780c0ff */
[----:B------:R-:W-:-:S04]  /*0720*/  LOP3.LUT R152, R4, 0xc, R5, 0x78, !PT ;  /* 0x0000000c04987812 */ /* 0x000fc800078e7805 */
[----:B------:R-:W-:Y:S02]  /*0730*/  ISETP.LT.U32.AND P0, PT, R152, 0x4, !P0 ;  /* 0x000000049800780c */ /* 0x000fe40004701070 */
[----:B------:R-:W-:Y:S01]  /*0740*/  @P3 SHF.R.S32.HI R5, RZ, 0x1f, R152 ;  /* 0x0000001fff053819 */ /* 0x000fe20000011498 */
[----:B------:R-:W1:Y:S02]  /*0750*/  FENCE.VIEW.ASYNC.S ;  /* 0x00000000000073c6 */ /* 0x000e640000000000 */
[----:B-1----:R-:W1:Y:S01]  /*0760*/  @!UP0 SYNCS.EXCH.64 URZ, [UR6+0x40], UR4 ;  /* 0x00004004063f85b2 */ /* 0x002e620008000100 */
[----:B0-----:R-:W-:Y:S02]  /*0770*/  ISETP.EQ.U32.AND P2, PT, R0, 0x1, PT ;  /* 0x000000010000780c */ /* 0x001fe40003f42070 */
[----:B------:R-:W-:Y:S02]  /*0780*/  @P3 LEA.HI R5, R5, R152, RZ, 0x2 ;  /* 0x0000009805053211 */ /* 0x000fe400078f10ff */
[----:B------:R-:W-:-:S02]  /*0790*/  SEL R0, RZ, 0x1, !P0 ;  /* 0x00000001ff007807 */ /* 0x000fc40004000000 */
[----:B------:R-:W-:Y:S01]  /*07a0*/  @P3 SHF.R.S32.HI R5, RZ, 0x2, R5 ;  /* 0x00000002ff053819 */ /* 0x000fe20000011405 */
[----:B------:R0:W1:Y:S01]  /*07b0*/  @!UP1 SYNCS.EXCH.64 URZ, [UR6+0x48], UR4 ;  /* 0x00004804063f95b2 */ /* 0x0000620008000100 */
[----:B------:R-:W-:Y:S01]  /*07c0*/  NOP ;  /* 0x0000000000007918 */ /* 0x000fe20000000000 */
[----:B0-----:R-:W-:-:S06]  /*07d0*/  UIMAD UR4, UR11, UR12, UR10 ;  /* 0x0000000c0b0472a4 */ /* 0x001fcc000f8e020a */
[----:B------:R-:W-:-:S04]  /*07e0*/  @P3 ISETP.NE.AND P4, PT, R5, UR4, PT ;  /* 0x0000000405003c0c */ /* 0x000fc8000bf85270 */
[----:B------:R-:W-:-:S04]  /*07f0*/  @P3 SEL R17, RZ, 0x1, P4 ;  /* 0x00000001ff113807 */ /* 0x000fc80002000000 */
[----:B------:R-:W-:Y:S01]  /*0800*/  LOP3.LUT R17, R17, R0, RZ, 0xc0, !PT ;  /* 0x0000000011117212 */ /* 0x000fe200078ec0ff */
[----:B------:R-:W-:Y:S06]  /*0810*/  @!P2 BRA `(.L_x_3) ;  /* 0x000000000008a947 */ /* 0x000fec0003800000 */
[----:B-1234-:R-:W-:Y:S01]  /*0820*/  UCGABAR_ARV ;  /* 0x00000000000079c7 */ /* 0x01efe20008000000 */
[----:B------:R-:W-:Y:S05]  /*0830*/  BRA `(.L_x_4) ;  /* 0x0000000000047947 */ /* 0x000fea0003800000 */
.L_x_3:
[----:B-1234-:R-:W-:Y:S01]  /*0840*/  NOP ;  /* 0x0000000000007918 */ /* 0x01efe20000000000 */
.L_x_4:
[----:B------:R-:W-:Y:S01]  /*0850*/  ULDC UR4, c[0x0][0x65c] ;  /* 0x0001970000047ab9 */ /* 0x000fe20000000800 */
[----:B------:R-:W-:Y:S01]  /*0860*/  UMOV UR5, URZ ;  /* 0x0000003f00057c82 */ /* 0x000fe20008000000 */
[----:B------:R-:W-:-:S03]  /*0870*/  UISETP.NE.AND UP0, UPT, UR4, 0x1, UPT ;  /* 0x000000010400788c */ /* 0x000fc6000bf05270 */
[----:B------:R-:W-:Y:S01]  /*0880*/  UMOV UR4, UR13 ;  /* 0x0000000d00047c82 */ /* 0x000fe20008000000 */
[----:B------:R-:W-:Y:S02]  /*0890*/  UP2UR UR45, UPR, URZ, 0x1 ;  /* 0x000000013f2d7883 */ /* 0x000fe40008000000 */
[----:B------:R-:W-:Y:S02]  /*08a0*/  PLOP3.LUT P0, PT, PT, PT, UP0, 0x80, 0x0 ;  /* 0x000000000000781c */ /* 0x000fe40003f0f008 */
[----:B------:R-:W-:Y:S02]  /*08b0*/  PLOP3.LUT P3, PT, PT, PT, UP0, 0x80, 0x0 ;  /* 0x000000000000781c */ /* 0x000fe40003f6f008 */
[----:B------:R-:W-:Y:S01]  /*08c0*/  PLOP3.LUT P5, PT, PT, PT, UP0, 0x80, 0x0 ;  /* 0x000000000000781c */ /* 0x000fe20003faf008 */
[----:B------:R-:W-:Y:S01]  /*08d0*/  @UP0 ULDC UR14, c[0x0][0x10] ;  /* 0x00000400000e0ab9 */ /* 0x000fe20000000800 */
[----:B------:R-:W-:Y:S01]  /*08e0*/  @UP0 UMOV UR6, UR10 ;  /* 0x0000000a00060c82 */ /* 0x000fe20008000000 */
[----:B------:R-:W-:Y:S01]  /*08f0*/  @UP0 UMOV UR7, URZ ;  /* 0x0000003f00070c82 */ /* 0x000fe20008000000 */
[----:B------:R-:W-:Y:S01]  /*0900*/  PLOP3.LUT P4, PT, PT, PT, UP0, 0x80, 0x0 ;  /* 0x000000000000781c */ /* 0x000fe20003f8f008 */
[----:B------:R-:W-:-:S03]  /*0910*/  @UP0 UIMAD.WIDE.U32 UR14, UR13, UR14, UR6 ;  /* 0x0000000e0d0e02a5 */ /* 0x000fc6000f8e0006 */
[----:B------:R-:W-:Y:S01]  /*0920*/  @!UP0 ULDC UR7, c[0x0][0xc] ;  /* 0x0000030000078ab9 */ /* 0x000fe20000000800 */
[----:B------:R-:W-:Y:S01]  /*0930*/  @UP0 UMOV UR6, URZ ;  /* 0x0000003f00060c82 */ /* 0x000fe20008000000 */
[----:B------:R-:W-:Y:S01]  /*0940*/  @!UP0 UIMAD.WIDE.U32 UR4, UR10, UR7, UR4 ;  /* 0x000000070a0482a5 */ /* 0x000fe2000f8e0004 */
[----:B------:R-:W-:Y:S01]  /*0950*/  MOV R2, UR14 ;  /* 0x0000000e00027c02 */ /* 0x000fe20008000f00 */
[----:B------:R-:W-:Y:S02]  /*0960*/  @UP0 UIADD3 UR6, UR15, UR6, URZ ;  /* 0x000000060f060290 */ /* 0x000fe4000fffe03f */
[----:B------:R-:W-:Y:S01]  /*0970*/  IMAD.U32 R3, RZ, RZ, UR15 ;  /* 0x0000000fff037e24 */ /* 0x000fe2000f8e00ff */
[----:B------:R-:W-:Y:S01]  /*0980*/  @P0 MOV R7, R2 ;  /* 0x0000000200070202 */ /* 0x000fe20000000f00 */
[----:B------:R-:W-:Y:S01]  /*0990*/  IMAD.U32 R5, RZ, RZ, UR5 ;  /* 0x00000005ff057e24 */ /* 0x000fe2000f8e00ff */
[----:B------:R-:W-:Y:S01]  /*09a0*/  MOV R2, UR4 ;  /* 0x0000000400027c02 */ /* 0x000fe20008000f00 */
[----:B------:R-:W-:Y:S01]  /*09b0*/  @P3 IMAD.U32 R6, RZ, RZ, UR6 ;  /* 0x00000006ff063e24 */ /* 0x000fe2000f8e00ff */
[----:B------:R-:W-:Y:S01]  /*09c0*/  MOV R4, UR4 ;  /* 0x0000000400047c02 */ /* 0x000fe20008000f00 */
[----:B------:R-:W-:Y:S01]  /*09d0*/  @!P5 IMAD.MOV.U32 R6, RZ, RZ, R5 ;  /* 0x000000ffff06d224 */ /* 0x000fe200078e0005 */
[----:B------:R-:W-:Y:S01]  /*09e0*/  @!P4 MOV R7, R2 ;  /* 0x000000020007c202 */ /* 0x000fe20000000f00 */
[----:B------:R-:W-:-:S03]  /*09f0*/  IMAD.U32 R3, RZ, RZ, UR5 ;  /* 0x00000005ff037e24 */ /* 0x000fc6000f8e00ff */
[----:B------:R0:W-:Y:S04]  /*0a00*/  STL [R1+0x200], R6 ;  /* 0x0002000601007387 */ /* 0x0001e80000100800 */
[----:B------:R0:W-:Y:S01]  /*0a10*/  STL [R1+0x204], R7 ;  /* 0x0002040701007387 */ /* 0x0001e20000100800 */
[----:B------:R-:W-:Y:S05]  /*0a20*/  @!P2 BRA `(.L_x_5) ;  /* 0x00000000000ca947 */ /* 0x000fea0003800000 */
[----:B------:R-:W-:Y:S01]  /*0a30*/  UCGABAR_WAIT ;  /* 0x0000000000007dc7 */ /* 0x000fe20008000000 */
[----:B------:R-:W-:Y:S01]  /*0a40*/  CCTL.IVALL ;  /* 0x00000000ff00798f */ /* 0x000fe20002000000 */
[----:B------:R-:W-:Y:S05]  /*0a50*/  BRA `(.L_x_6) ;  /* 0x0000000000047947 */ /* 0x000fea0003800000 */
.L_x_5:
[----:B------:R-:W-:Y:S06]  /*0a60*/  BAR.SYNC.DEFER_BLOCKING 0x0 ;  /* 0x0000000000007b1d */ /* 0x000fec0000010000 */
.L_x_6:
[----:B------:R-:W-:Y:S05]  /*0a70*/  @!P1 BRA `(.L_x_7) ;  /* 0x0000016400bc9947 */ /* 0x000fea0003800000 */
[----:B------:R-:W-:-:S06]  /*0a80*/  UISETP.GT.U32.AND UP0, UPT, UR16, 0x1, UPT ;  /* 0x000000011000788c */ /* 0x000fcc000bf04070 */
[----:B------:R-:W-:-:S13]  /*0a90*/  PLOP3.LUT P0, PT, PT, PT, UP0, 0x80, 0x0 ;  /* 0x000000000000781c */ /* 0x000fda0003f0f008 */
[----:B------:R-:W-:Y:S05]  /*0aa0*/  @P0 EXIT ;  /* 0x000000000000094d */ /* 0x000fea0003800000 */
[----:B------:R-:W-:Y:S01]  /*0ab0*/  ULDC.64 UR4, c[0x0][0x650] ;  /* 0x0001940000047ab9 */ /* 0x000fe20000000a00 */
[----:B------:R-:W-:Y:S01]  /*0ac0*/  UMOV UR41, 0xffffffff ;  /* 0xffffffff00297882 */ /* 0x000fe20000000000 */
[----:B------:R-:W-:Y:S01]  /*0ad0*/  ISETP.GE.U32.AND P0, PT, R7, UR4, PT ;  /* 0x0000000407007c0c */ /* 0x000fe2000bf06070 */
[----:B------:R-:W-:Y:S01]  /*0ae0*/  UMOV UR42, 0xffffffff ;  /* 0xffffffff002a7882 */ /* 0x000fe20000000000 */
[----:B------:R-:W-:Y:S01]  /*0af0*/  UMOV UR43, 0xffffffff ;  /* 0xffffffff002b7882 */ /* 0x000fe20000000000 */
[----:B------:R-:W-:Y:S02]  /*0b00*/  PRMT R0, RZ, 0x7610, R0 ;  /* 0x00007610ff007816 */ /* 0x000fe40000000000 */
[----:B------:R-:W-:-:S13]  /*0b10*/  ISETP.GE.U32.AND.EX P0, PT, R6, UR5, PT, P0 ;  /* 0x0000000506007c0c */ /* 0x000fda000bf06100 */
[----:B------:R-:W-:Y:S05]  /*0b20*/  @P0 BRA `(.L_x_8) ;  /* 0x0000000400480947 */ /* 0x000fea0003800000 */
[----:B------:R-:W-:Y:S01]  /*0b30*/  ULDC.64 UR16, c[0x0][0x628] ;  /* 0x00018a0000107ab9 */ /* 0x000fe20000000a00 */
[C---:B------:R-:W-:Y:S01]  /*0b40*/  R2UR UR19, R7.reuse ;  /* 0x00000000071372ca */ /* 0x040fe200000e0000 */
[----:B------:R-:W-:Y:S01]  /*0b50*/  ULDC UR18, c[0x0][0x630] ;  /* 0x00018c0000127ab9 */ /* 0x000fe20000000800 */
[----:B------:R-:W-:Y:S02]  /*0b60*/  ISETP.NE.U32.AND P0, PT, RZ, UR16, PT ;  /* 0x00000010ff007c0c */ /* 0x000fe4000bf05070 */
[----:B------:R-:W-:Y:S02]  /*0b70*/  R2UR UR4, R7 ;  /* 0x00000000070472ca */ /* 0x000fe400000e0000 */
[----:B------:R-:W-:Y:S02]  /*0b80*/  ISETP.NE.AND.EX P0, PT, RZ, UR17, PT, P0 ;  /* 0x00000011ff007c0c */ /* 0x000fe4000bf05300 */
[----:B------:R-:W-:-:S11]  /*0b90*/  R2UR UR5, R6 ;  /* 0x00000000060572ca */ /* 0x000fd600000e0000 */
[----:B------:R-:W-:Y:S05]  /*0ba0*/  @!P0 BRA `(.L_x_9) ;  /* 0x0000000000308947 */ /* 0x000fea0003800000 */
[----:B------:R-:W-:Y:S01]  /*0bb0*/  R2UR UR4, R7 ;  /* 0x00000000070472ca */ /* 0x000fe200000e0000 */
[----:B------:R-:W-:Y:S01]  /*0bc0*/  ULDC UR9, c[0x0][0x634] ;  /* 0x00018d0000097ab9 */ /* 0x000fe20000000800 */
[----:B------:R-:W-:-:S11]  /*0bd0*/  R2UR UR13, R6 ;  /* 0x00000000060d72ca */ /* 0x000fd600000e0000 */
[----:B------:R-:W-:-:S04]  /*0be0*/  UIADD3 UR9, UP0, UR4, UR9, URZ ;  /* 0x0000000904097290 */ /* 0x000fc8000ff1e03f */
[----:B------:R-:W-:-:S04]  /*0bf0*/  UIADD3.X UR13, URZ, UR13, URZ, UP0, !UPT ;  /* 0x0000000d3f0d7290 */ /* 0x000fc800087fe43f */
[----:B------:R-:W-:-:S04]  /*0c00*/  UIMAD.WIDE.U32 UR4, UR13, UR16, URZ ;  /* 0x000000100d0472a5 */ /* 0x000fc8000f8e003f */
[----:B------:R-:W-:Y:S02]  /*0c10*/  UIMAD.WIDE.U32 UR6, UP0, UR9, UR17, UR4 ;  /* 0x00000011090672a5 */ /* 0x000fe4000f800004 */
[----:B------:R-:W-:Y:S02]  /*0c20*/  UIMAD.WIDE.U32 UR4, UR9, UR16, URZ ;  /* 0x00000010090472a5 */ /* 0x000fe4000f8e003f */
[----:B------:R-:W-:Y:S02]  /*0c30*/  UIADD3.X UR15, URZ, URZ, URZ, UP0, !UPT ;  /* 0x0000003f3f0f7290 */ /* 0x000fe400087fe43f */
[----:B------:R-:W-:Y:S01]  /*0c40*/  UIADD3 URZ, UP0, UR5, UR6, URZ ;  /* 0x00000006053f7290 */ /* 0x000fe2000ff1e03f */
[----:B------:R-:W-:-:S03]  /*0c50*/  UMOV UR14, UR7 ;  /* 0x00000007000e7c82 */ /* 0x000fc60008000000 */
[----:B------:R-:W-:-:S12]  /*0c60*/  UIMAD.WIDE.U32.X UR4, UR13, UR17, UR14, UP0 ;  /* 0x000000110d0472a5 */ /* 0x000fd800080e040e */
.L_x_9:
[----:B------:R-:W-:Y:S01]  /*0c70*/  USHF.R.U64 UR43, UR4, UR18, UR5 ;  /* 0x00000012042b7299 */ /* 0x000fe20008001205 */
[----:B------:R-:W-:Y:S01]  /*0c80*/  R2UR UR7, R6 ;  /* 0x00000000060772ca */ /* 0x000fe200000e0000 */
[----:B------:R-:W-:Y:S02]  /*0c90*/  USHF.R.U32.HI UR4, URZ, UR18, UR5 ;  /* 0x000000123f047299 */ /* 0x000fe40008011605 */
[----:B------:R-:W-:Y:S01]  /*0ca0*/  UIADD3 UR5, UP0, URZ, -UR43, URZ ;  /* 0x8000002b3f057290 */ /* 0x000fe2000ff1e03f */
[----:B------:R-:W-:Y:S01]  /*0cb0*/  ULDC.64 UR14, c[0x0][0x620] ;  /* 0x00018800000e7ab9 */ /* 0x000fe20000000a00 */
[----:B------:R-:W-:Y:S02]  /*0cc0*/  UMOV UR6, UR19 ;  /* 0x0000001300067c82 */ /* 0x000fe40008000000 */
[----:B------:R-:W-:Y:S01]  /*0cd0*/  UIADD3.X UR4, URZ, ~UR4, URZ, UP0, !UPT ;  /* 0x800000043f047290 */ /* 0x000fe200087fe43f */
[----:B------:R-:W-:Y:S01]  /*0ce0*/  ULDC UR9, c[0x0][0x618] ;  /* 0x0001860000097ab9 */ /* 0x000fe20000000800 */
[----:B------:R-:W-:-:S02]  /*0cf0*/  UIMAD UR12, UR11, UR12, UR10 ;  /* 0x0000000c0b0c72a4 */ /* 0x000fc4000f8e020a */
[----:B------:R-:W-:Y:S02]  /*0d00*/  UIMAD UR4, UR4, UR14, URZ ;  /* 0x0000000e040472a4 */ /* 0x000fe4000f8e023f */
[----:B------:R-:W-:Y:S02]  /*0d10*/  UIMAD.WIDE.U32 UR6, UR5, UR14, UR6 ;  /* 0x0000000e050672a5 */ /* 0x000fe4000f8e0006 */
[----:B------:R-:W-:Y:S01]  /*0d20*/  UIMAD UR4, UR5, UR15, UR4 ;  /* 0x0000000f050472a4 */ /* 0x000fe2000f8e0204 */
[----:B------:R-:W-:Y:S01]  /*0d30*/  ULDC UR10, c[0x0][0x608] ;  /* 0x00018200000a7ab9 */ /* 0x000fe20000000800 */
[----:B------:R-:W-:Y:S02]  /*0d40*/  ULDC UR18, c[0x0][0x658] ;  /* 0x0001960000127ab9 */ /* 0x000fe40000000800 */
[----:B------:R-:W-:Y:S01]  /*0d50*/  UIADD3 UR7, UR7, UR4, URZ ;  /* 0x0000000407077290 */ /* 0x000fe2000fffe03f */
[----:B------:R-:W-:Y:S02]  /*0d60*/  UMOV UR11, 0xffffffff ;  /* 0xffffffff000b7882 */ /* 0x000fe40000000000 */
[----:B------:R-:W-:Y:S01]  /*0d70*/  ULDC.64 UR4, c[0x0][0x640] ;  /* 0x0001900000047ab9 */ /* 0x000fe20000000a00 */
[----:B------:R-:W-:Y:S01]  /*0d80*/  USHF.R.U64 UR16, UR6, UR9, UR7 ;  /* 0x0000000906107299 */ /* 0x000fe20008001207 */
[----:B------:R-:W-:Y:S01]  /*0d90*/  ISETP.NE.U32.AND P0, PT, RZ, UR4, PT ;  /* 0x00000004ff007c0c */ /* 0x000fe2000bf05070 */
[----:B------:R-:W-:-:S02]  /*0da0*/  USHF.R.U32.HI UR7, URZ, UR9, UR7 ;  /* 0x000000093f077299 */ /* 0x000fc40008011607 */
[----:B------:R-:W-:Y:S01]  /*0db0*/  USHF.L.U32 UR6, UR11, UR18, URZ ;  /* 0x000000120b067299 */ /* 0x000fe2000800063f */
[----:B------:R-:W-:Y:S01]  /*0dc0*/  ISETP.NE.AND.EX P0, PT, RZ, UR5, PT, P0 ;  /* 0x00000005ff007c0c */ /* 0x000fe2000bf05300 */
[----:B------:R-:W-:Y:S02]  /*0dd0*/  USHF.R.U64 UR22, UR16, UR10, UR7 ;  /* 0x0000000a10167299 */ /* 0x000fe40008001207 */
[----:B------:R-:W-:Y:S02]  /*0de0*/  USHF.R.U32.HI UR7, URZ, UR10, UR7 ;  /* 0x0000000a3f077299 */ /* 0x000fe40008011607 */
[----:B------:R-:W-:Y:S02]  /*0df0*/  UISETP.NE.AND UP1, UPT, UR45, URZ, UPT ;  /* 0x0000003f2d00728c */ /* 0x000fe4000bf25270 */
[----:B------:R-:W-:Y:S01]  /*0e00*/  USHF.R.U64 UR23, UR22, UR18, UR7 ;  /* 0x0000001216177299 */ /* 0x000fe20008001207 */
[----:B------:R-:W-:Y:S01]  /*0e10*/  ULDC UR17, c[0x0][0x600] ;  /* 0x0001800000117ab9 */ /* 0x000fe20000000800 */
[----:B------:R-:W-:-:S02]  /*0e20*/  ULOP3.LUT UR13, URZ, UR6, URZ, 0x33, !UPT ;  /* 0x000000063f0d7292 */ /* 0x000fc4000f8e333f */
[----:B------:R-:W-:Y:S02]  /*0e30*/  UIADD3 UR15, UR17, -0x1, URZ ;  /* 0xffffffff110f7890 */ /* 0x000fe4000fffe03f */
[----:B------:R-:W-:Y:S02]  /*0e40*/  USEL UR12, UR8, UR12, !UP1 ;  /* 0x0000000c080c7287 */ /* 0x000fe4000c800000 */
[----:B------:R-:W-:Y:S01]  /*0e50*/  USHF.R.U32.HI UR7, URZ, UR18, UR7 ;  /* 0x000000123f077299 */ /* 0x000fe20008011607 */
[----:B------:R-:W-:Y:S01]  /*0e60*/  ULDC UR19, c[0x0][0x648] ;  /* 0x0001920000137ab9 */ /* 0x000fe20000000800 */
[----:B------:R-:W-:Y:S01]  /*0e70*/  ULDC UR20, c[0x0][0x638] ;  /* 0x00018e0000147ab9 */ /* 0x000fe20000000800 */
[----:B------:R-:W-:Y:S01]  /*0e80*/  UMOV UR21, 0x1 ;  /* 0x0000000100157882 */ /* 0x000fe20000000000 */
[----:B------:R-:W-:Y:S01]  /*0e90*/  UMOV UR6, UR23 ;  /* 0x0000001700067c82 */ /* 0x000fe20008000000 */
[----:B------:R-:W-:Y:S07]  /*0ea0*/  @!P0 BRA `(.L_x_10) ;  /* 0x0000000000308947 */ /* 0x000fee0003800000 */
[----:B------:R-:W-:Y:S02]  /*0eb0*/  ULDC UR10, c[0x0][0x64c] ;  /* 0x00019300000a7ab9 */ /* 0x000fe40000000800 */
        /* <DEDUP_REMOVED lines=8> */
[----:B------:R-:W-:-:S07]  /*0f40*/  UIMAD.WIDE.U32.X UR4, UR14, UR5, UR10, UP0 ;  /* 0x000000050e0472a5 */ /* 0x000fce00080e040a */
[----:B------:R-:W-:Y:S01]  /*0f50*/  UMOV UR6, UR4 ;  /* 0x0000000400067c82 */ /* 0x000fe20008000000 */
[----:B------:R-:W-:-:S05]  /*0f60*/  UMOV UR7, UR5 ;  /* 0x0000000500077c82 */ /* 0x000fca0008000000 */
.L_x_10:
[----:B------:R-:W-:Y:S01]  /*0f70*/  USHF.R.U64 UR5, UR6, UR19, UR7 ;  /* 0x0000001306057299 */ /* 0x000fe20008001207 */
[----:B------:R-:W-:Y:S01]  /*0f80*/  MOV R0, 0x1 ;  /* 0x0000000100007802 */ /* 0x000fe20000000f00 */
[----:B------:R-:W-:Y:S02]  /*0f90*/  USHF.L.U32 UR4, UR21, UR18, URZ ;  /* 0x0000001215047299 */ /* 0x000fe4000800063f */
[----:B------:R-:W-:Y:S02]  /*0fa0*/  ULOP3.LUT UR13, UR22, UR13, URZ, 0xc0, !UPT ;  /* 0x0000000d160d7292 */ /* 0x000fe4000f8ec03f */
[----:B------:R-:W-:Y:S02]  /*0fb0*/  UIADD3 UR6, -UR5, URZ, URZ ;  /* 0x0000003f05067290 */ /* 0x000fe4000fffe13f */
[----:B------:R-:W-:Y:S02]  /*0fc0*/  UIMAD UR13, UR4, UR5, UR13 ;  /* 0x00000005040d72a4 */ /* 0x000fe4000f8e020d */
[----:B------:R-:W-:-:S02]  /*0fd0*/  ULOP3.LUT UR15, UR16, UR15, URZ, 0xc0, !UPT ;  /* 0x0000000f100f7292 */ /* 0x000fc4000f8ec03f */
[----:B------:R-:W-:Y:S01]  /*0fe0*/  UIMAD UR4, UR6, UR20, UR23 ;  /* 0x00000014060472a4 */ /* 0x000fe2000f8e0217 */
[----:B------:R-:W-:Y:S01]  /*0ff0*/  ULDC UR5, c[0x0][0x610] ;  /* 0x0001840000057ab9 */ /* 0x000fe20000000800 */
[----:B------:R-:W-:Y:S02]  /*1000*/  UISETP.NE.AND UP0, UPT, UR45, URZ, UPT ;  /* 0x0000003f2d00728c */ /* 0x000fe4000bf05270 */
[----:B------:R-:W-:Y:S02]  /*1010*/  UIMAD UR12, UR13, UR5, UR12 ;  /* 0x000000050d0c72a4 */ /* 0x000fe4000f8e020c */
[----:B------:R-:W-:-:S04]  /*1020*/  UIMAD UR4, UR4, UR17, UR15 ;  /* 0x00000011040472a4 */ /* 0x000fc8000f8e020f */
[----:B------:R-:W-:Y:S02]  /*1030*/  USEL UR42, UR4, UR12, !UP0 ;  /* 0x0000000c042a7287 */ /* 0x000fe4000c000000 */
[----:B------:R-:W-:-:S12]  /*1040*/  USEL UR41, UR12, UR4, !UP0 ;  /* 0x000000040c297287 */ /* 0x000fd8000c000000 */
.L_x_8:
[----:B------:R-:W-:-:S08]  /*1050*/  NOP ;  /* 0x0000000000007918 */ /* 0x000fd00000000000 */
[----:B------:R-:W1:Y:S02]  /*1060*/  USETMAXREG.TRY_ALLOC.CTAPOOL UP0, 0xf0 ;  /* 0x000000f0000079c8 */ /* 0x000e640008000600 */
[----:B-1----:R-:W-:-:S13]  /*1070*/  PLOP3.LUT P0, PT, PT, PT, UP0, 0x80, 0x0 ;  /* 0x000000000000781c */ /* 0x002fda0003f0f008 */
[----:B------:R-:W-:Y:S05]  /*1080*/  @!P0 BRA `(.L_x_8) ;  /* 0xfffffffc00f08947 */ /* 0x000fea000383ffff */
[----:B------:R-:W-:Y:S01]  /*1090*/  ULDC.64 UR4, c[0x0][0x598] ;  /* 0x0001660000047ab9 */ /* 0x000fe20000000a00 */
[----:B------:R-:W-:Y:S01]  /*10a0*/  ULDC.64 UR36, c[0x0][0x208] ;  /* 0x0000820000247ab9 */ /* 0x000fe20000000a00 */
[----:B------:R-:W-:-:S04]  /*10b0*/  ISETP.NE.U32.AND P0, PT, RZ, UR4, PT ;  /* 0x00000004ff007c0c */ /* 0x000fc8000bf05070 */
[----:B------:R-:W-:-:S13]  /*10c0*/  ISETP.NE.AND.EX P0, PT, RZ, UR5, PT, P0 ;  /* 0x00000005ff007c0c */ /* 0x000fda000bf05300 */
[----:B------:R-:W-:Y:S05]  /*10d0*/  @!P0 BRA `(.L_x_11) ;  /* 0x00000000001c8947 */ /* 0x000fea0003800000 */
[----:B------:R-:W1:Y:S02]  /*10e0*/  LDC.64 R2, c[0x0][0x598] ;  /* 0x00016600ff027b82 */ /* 0x000e640000000a00 */
[----:B-1----:R-:W2:Y:S02]  /*10f0*/  LDG.E.64 R2, desc[UR36][R2.64] ;  /* 0x0000002402027981 */ /* 0x002ea4000c1e1b00 */
[----:B--2---:R-:W-:-:S04]  /*1100*/  ISETP.NE.U32.AND P0, PT, R2, RZ, PT ;  /* 0x000000ff0200720c */ /* 0x004fc80003f05070 */
[----:B------:R-:W-:-:S13]  /*1110*/  ISETP.NE.AND.EX P0, PT, R3, RZ, PT, P0 ;  /* 0x000000ff0300720c */ /* 0x000fda0003f05300 */
[----:B------:R-:W-:Y:S05]  /*1120*/  @!P0 BRA `(.L_x_11) ;  /* 0x0000000000088947 */ /* 0x000fea0003800000 */
[----:B------:R1:W5:Y:S01]  /*1130*/  LD.E R2, desc[UR36][R2.64] ;  /* 0x0000002402027980 */ /* 0x000362000c101900 */
[----:B------:R-:W-:Y:S05]  /*1140*/  BRA `(.L_x_12) ;  /* 0x0000000000247947 */ /* 0x000fea0003800000 */
.L_x_11:
[----:B------:R-:W-:Y:S02]  /*1150*/  ULDC.64 UR4, c[0x0][0x588] ;  /* 0x0001620000047ab9 */ /* 0x000fe40000000a00 */
[----:B------:R-:W-:-:S04]  /*1160*/  ISETP.NE.U32.AND P0, PT, RZ, UR4, PT ;  /* 0x00000004ff007c0c */ /* 0x000fc8000bf05070 */
[----:B------:R-:W-:-:S13]  /*1170*/  ISETP.NE.AND.EX P0, PT, RZ, UR5, PT, P0 ;  /* 0x00000005ff007c0c */ /* 0x000fda000bf05300 */
[----:B------:R-:W-:Y:S05]  /*1180*/  @!P0 BRA `(.L_x_13) ;  /* 0x00000000000c8947 */ /* 0x000fea0003800000 */
[----:B------:R-:W1:Y:S02]  /*1190*/  LDC.64 R2, c[0x0][0x588] ;  /* 0x00016200ff027b82 */ /* 0x000e640000000a00 */
[----:B-1----:R2:W5:Y:S01]  /*11a0*/  LDG.E R2, desc[UR36][R2.64] ;  /* 0x0000002402027981 */ /* 0x002562000c1e1900 */
[----:B------:R-:W-:Y:S05]  /*11b0*/  BRA `(.L_x_12) ;  /* 0x0000000000087947 */ /* 0x000fea0003800000 */
.L_x_13:
[----:B------:R-:W-:Y:S02]  /*11c0*/  ULDC UR4, c[0x0][0x580] ;  /* 0x0001600000047ab9 */ /* 0x000fe40000000800 */
[----:B------:R-:W-:-:S07]  /*11d0*/  IMAD.U32 R2, RZ, RZ, UR4 ;  /* 0x00000004ff027e24 */ /* 0x000fce000f8e00ff */
.L_x_12:
[----:B------:R-:W-:Y:S02]  /*11e0*/  ULDC.64 UR4, c[0x0][0x5a0] ;  /* 0x0001680000047ab9 */ /* 0x000fe40000000a00 */
[----:B------:R-:W-:-:S04]  /*11f0*/  ISETP.NE.U32.AND P0, PT, RZ, UR4, PT ;  /* 0x00000004ff007c0c */ /* 0x000fc8000bf05070 */
[----:B------:R-:W-:-:S13]  /*1200*/  ISETP.NE.AND.EX P0, PT, RZ, UR5, PT, P0 ;  /* 0x00000005ff007c0c */ /* 0x000fda000bf05300 */
[----:B------:R-:W-:Y:S05]  /*1210*/  @!P0 BRA `(.L_x_14) ;  /* 0x00000000001c8947 */ /* 0x000fea0003800000 */
[----:B------:R-:W3:Y:S02]  /*1220*/  LDC.64 R4, c[0x0][0x5a0] ;  /* 0x00016800ff047b82 */ /* 0x000ee40000000a00 */
[----:B---3--:R-:W3:Y:S02]  /*1230*/  LDG.E.64 R4, desc[UR36][R4.64] ;  /* 0x0000002404047981 */ /* 0x008ee4000c1e1b00 */
[----:B---3--:R-:W-:-:S04]  /*1240*/  ISETP.NE.U32.AND P0, PT, R4, RZ, PT ;  /* 0x000000ff0400720c */ /* 0x008fc80003f05070 */
[----:B------:R-:W-:-:S13]  /*1250*/  ISETP.NE.AND.EX P0, PT, R5, RZ, PT, P0 ;  /* 0x000000ff0500720c */ /* 0x000fda0003f05300 */
[----:B------:R-:W-:Y:S05]  /*1260*/  @!P0 BRA `(.L_x_14) ;  /* 0x0000000000088947 */ /* 0x000fea0003800000 */
[----:B------:R3:W5:Y:S01]  /*1270*/  LD.E R16, desc[UR36][R4.64] ;  /* 0x0000002404107980 */ /* 0x000762000c101900 */
[----:B------:R-:W-:Y:S05]  /*1280*/  BRA `(.L_x_15) ;  /* 0x0000000000247947 */ /* 0x000fea0003800000 */
.L_x_14:
[----:B------:R-:W-:Y:S02]  /*1290*/  ULDC.64 UR4, c[0x0][0x590] ;  /* 0x0001640000047ab9 */ /* 0x000fe40000000a00 */
[----:B------:R-:W-:-:S04]  /*12a0*/  ISETP.NE.U32.AND P0, PT, RZ, UR4, PT ;  /* 0x00000004ff007c0c */ /* 0x000fc8000bf05070 */
[----:B------:R-:W-:-:S13]  /*12b0*/  ISETP.NE.AND.EX P0, PT, RZ, UR5, PT, P0 ;  /* 0x00000005ff007c0c */ /* 0x000fda000bf05300 */
[----:B------:R-:W-:Y:S05]  /*12c0*/  @!P0 BRA `(.L_x_16) ;  /* 0x00000000000c8947 */ /* 0x000fea0003800000 */
[----:B------:R-:W3:Y:S02]  /*12d0*/  LDC.64 R4, c[0x0][0x590] ;  /* 0x00016400ff047b82 */ /* 0x000ee40000000a00 */
[----:B---3--:R4:W5:Y:S01]  /*12e0*/  LDG.E R16, desc[UR36][R4.64] ;  /* 0x0000002404107981 */ /* 0x008962000c1e1900 */
[----:B------:R-:W-:Y:S05]  /*12f0*/  BRA `(.L_x_15) ;  /* 0x0000000000087947 */ /* 0x000fea0003800000 */
.L_x_16:
[----:B------:R-:W-:Y:S02]  /*1300*/  ULDC UR4, c[0x0][0x584] ;  /* 0x0001610000047ab9 */ /* 0x000fe40000000800 */
[----:B------:R-:W-:-:S07]  /*1310*/  MOV R16, UR4 ;  /* 0x0000000400107c02 */ /* 0x000fce0008000f00 */
.L_x_15:
[----:B------:R-:W-:-:S13]  /*1320*/  LOP3.LUT P0, RZ, R0, 0xff, RZ, 0xc0, !PT ;  /* 0x000000ff00ff7812 */ /* 0x000fda000780c0ff */
[----:B------:R-:W-:Y:S05]  /*1330*/  @!P0 EXIT ;  /* 0x000000000000894d */ /* 0x000fea0003800000 */
[----:B------:R-:W-:Y:S01]  /*1340*/  ULDC UR4, c[0x0][0x28c] ;  /* 0x0000a30000047ab9 */ /* 0x000fe20000000800 */
[----:B------:R-:W-:Y:S01]  /*1350*/  UMOV UR38, URZ ;  /* 0x0000003f00267c82 */ /* 0x000fe20008000000 */
[----:B------:R-:W-:Y:S01]  /*1360*/  UIADD3 UR4, UR4, 0x1f, URZ ;  /* 0x0000001f04047890 */ /* 0x000fe2000fffe03f */
[----:B------:R-:W-:-:S03]  /*1370*/  UMOV UR39, URZ ;  /* 0x0000003f00277c82 */ /* 0x000fc60008000000 */
[----:B------:R-:W-:-:S04]  /*1380*/  USHF.R.S32.HI UR5, URZ, 0x1f, UR4 ;  /* 0x0000001f3f057899 */ /* 0x000fc80008011404 */
[----:B------:R-:W-:-:S04]  /*1390*/  ULEA.HI UR5, UR5, UR4, URZ, 0x5 ;  /* 0x0000000405057291 */ /* 0x000fc8000f8f283f */
[----:B------:R-:W-:-:S12]  /*13a0*/  USHF.R.S32.HI UR44, URZ, 0x5, UR5 ;  /* 0x000000053f2c7899 */ /* 0x000fd80008011405 */
.L_x_546:
[----:B0-----:R-:W0:Y:S01]  /*13b0*/  S2R R0, SR_TID.X ;  /* 0x0000000000007919 */ /* 0x001e220000002100 */
[----:B-1----:R-:W1:Y:S01]  /*13c0*/  S2UR UR7, SR_CgaCtaId ;  /* 0x00000000000779c3 */ /* 0x002e620000008800 */
[----:B------:R-:W-:Y:S02]  /*13d0*/  UMOV UR6, 0x400 ;  /* 0x0000040000067882 */ /* 0x000fe40000000000 */
[----:B-1----:R-:W-:Y:S01]  /*13e0*/  ULEA UR6, UR7, UR6, 0x18 ;  /* 0x0000000607067291 */ /* 0x002fe2000f8ec03f */
[----:B0-----:R-:W-:-:S04]  /*13f0*/  LOP3.LUT R0, R0, 0x80, RZ, 0xc0, !PT ;  /* 0x0000008000007812 */ /* 0x001fc800078ec0ff */
[----:B------:R-:W-:-:S06]  /*1400*/  SHF.R.U32.HI R0, RZ, 0x7, R0 ;  /* 0x00000007ff007819 */ /* 0x000fcc0000011600 */
[----:B------:R-:W0:Y:S02]  /*1410*/  SHFL.IDX PT, R0, R0, RZ, 0x1f ;  /* 0x00001fff00007589 */ /* 0x000e2400000e0000 */
[----:B0-----:R-:W-:-:S13]  /*1420*/  R2UR UR4, R0 ;  /* 0x00000000000472ca */ /* 0x001fda00000e0000 */
[----:B------:R-:W-:-:S04]  /*1430*/  ULEA.HI UR5, UR4, UR4, URZ, 0x1 ;  /* 0x0000000404057291 */ /* 0x000fc8000f8f083f */
[----:B------:R-:W-:-:S04]  /*1440*/  ULOP3.LUT UR5, UR5, 0x7fffe, URZ, 0xc0, !UPT ;  /* 0x0007fffe05057892 */ /* 0x000fc8000f8ec03f */
[----:B------:R-:W-:-:S03]  /*1450*/  UIADD3 UR5, UR4, -UR5, URZ ;  /* 0x8000000504057290 */ /* 0x000fc6000fffe03f */
[----:B------:R-:W-:Y:S01]  /*1460*/  ULDC UR4, c[0x0][0x28c] ;  /* 0x0000a30000047ab9 */ /* 0x000fe20000000800 */
[----:B------:R-:W-:Y:S01]  /*1470*/  ULEA UR5, UR5, UR6, 0xd ;  /* 0x0000000605057291 */ /* 0x000fe2000f8e683f */
[----:B------:R-:W-:-:S03]  /*1480*/  ISETP.LT.AND P0, PT, RZ, UR4, PT ;  /* 0x00000004ff007c0c */ /* 0x000fc6000bf01270 */
[----:B------:R-:W-:-:S04]  /*1490*/  UIADD3 UR5, UR5, 0x100, URZ ;  /* 0x0000010005057890 */ /* 0x000fc8000fffe03f */
[----:B------:R-:W-:-:S04]  /*14a0*/  USHF.R.U32.HI UR5, URZ, 0x4, UR5 ;  /* 0x000000043f057899 */ /* 0x000fc80008011605 */
[----:B------:R-:W-:Y:S02]  /*14b0*/  ULOP3.LUT UR46, UR5, 0x3fff, URZ, 0xc0, !UPT ;  /* 0x00003fff052e7892 */ /* 0x000fe4000f8ec03f */
[----:B--234-:R-:W-:Y:S10]  /*14c0*/  @P0 BRA `(.L_x_17) ;  /* 0x0000000000400947 */ /* 0x01cff40003800000 */
[----:B------:R-:W-:Y:S01]  /*14d0*/  MOV R0, 0x0 ;  /* 0x0000000000007802 */ /* 0x000fe20000000f00 */
[----:B------:R-:W-:Y:S01]  /*14e0*/  ULDC.64 UR4, c[0x4][0x68] ;  /* 0x01001a0000047ab9 */ /* 0x000fe20000000a00 */
[----:B------:R-:W-:Y:S01]  /*14f0*/  ULDC.64 UR6, c[0x4][0x8] ;  /* 0x0100020000067ab9 */ /* 0x000fe20000000a00 */
[----:B---34-:R-:W-:Y:S01]  /*1500*/  IMAD.U32 R4, RZ, RZ, UR4 ;  /* 0x00000004ff047e24 */ /* 0x018fe2000f8e00ff */
[----:B------:R0:W1:Y:S01]  /*1510*/  LDC.64 R14, c[0x4][R0] ;  /* 0x01000000000e7b82 */ /* 0x0000620000000a00 */
[----:B------:R-:W-:Y:S01]  /*1520*/  MOV R5, UR5 ;  /* 0x0000000500057c02 */ /* 0x000fe20008000f00 */
[----:B------:R-:W-:Y:S01]  /*1530*/  ULDC.64 UR4, c[0x4][0x70] ;  /* 0x01001c0000047ab9 */ /* 0x000fe20000000a00 */
[----:B------:R-:W-:Y:S01]  /*1540*/  IMAD.U32 R10, RZ, RZ, UR6 ;  /* 0x00000006ff0a7e24 */ /* 0x000fe2000f8e00ff */
[----:B------:R-:W-:Y:S01]  /*1550*/  MOV R7, UR5 ;  /* 0x0000000500077c02 */ /* 0x000fe20008000f00 */
[----:B------:R-:W-:Y:S01]  /*1560*/  IMAD.U32 R6, RZ, RZ, UR4 ;  /* 0x00000004ff067e24 */ /* 0x000fe2000f8e00ff */
[----:B------:R-:W-:Y:S01]  /*1570*/  MOV R11, UR7 ;  /* 0x00000007000b7c02 */ /* 0x000fe20008000f00 */
[----:B------:R-:W-:Y:S01]  /*1580*/  IMAD.MOV.U32 R8, RZ, RZ, 0x1e1 ;  /* 0x000001e1ff087424 */ /* 0x000fe200078e00ff */
[----:B------:R-:W-:Y:S01]  /*1590*/  MOV R12, 0x1 ;  /* 0x00000001000c7802 */ /* 0x000fe20000000f00 */
[----:B0-----:R-:W-:-:S07]  /*15a0*/  IMAD.MOV.U32 R13, RZ, RZ, RZ ;  /* 0x000000ffff0d7224 */ /* 0x001fce00078e00ff */
[----:B------:R-:W-:-:S07]  /*15b0*/  LEPC R20, `(.L_x_17) ;  /* 0x000000001014794e */ /* 0x000fce0000000000 */
[----:B-12--5:R-:W-:Y:S05]  /*15c0*/  CALL.ABS.NOINC R14 ;  /* 0x000000000e007343 */ /* 0x026fea0003c00000 */
.L_x_17:
[----:B------:R-:W-:-:S06]  /*15d0*/  ULOP3.LUT UR4, UR40, 0x1, URZ, 0xfc, !UPT ;  /* 0x0000000128047892 */ /* 0x000fcc000f8efc3f */
[----:B------:R-:W-:-:S04]  /*15e0*/  MOV R0, UR4 ;  /* 0x0000000400007c02 */ /* 0x000fc80008000f00 */
[----:B------:R-:W-:-:S13]  /*15f0*/  ISETP.NE.AND P0, PT, R0, 0x3, PT ;  /* 0x000000030000780c */ /* 0x000fda0003f05270 */
[----:B------:R-:W-:Y:S05]  /*1600*/  @!P0 BRA `(.L_x_18) ;  /* 0x0000000000048947 */ /* 0x000fea0003800000 */
[----:B------:R-:W-:Y:S01]  /*1610*/  BPT.TRAP 0x1 ;  /* 0x000000040000795c */ /* 0x000fe20000300000 */
.L_x_18:
[----:B------:R-:W0:Y:S01]  /*1620*/  S2UR UR5, SR_CgaCtaId ;  /* 0x00000000000579c3 */ /* 0x000e220000008800 */
[----:B------:R-:W-:Y:S01]  /*1630*/  UMOV UR4, 0x400 ;  /* 0x0000040000047882 */ /* 0x000fe20000000000 */
[----:B---34-:R-:W-:Y:S01]  /*1640*/  IMAD.U32 R5, RZ, RZ, UR39 ;  /* 0x00000027ff057e24 */ /* 0x018fe2000f8e00ff */
[----:B--2---:R-:W-:-:S04]  /*1650*/  MOV R3, UR38 ;  /* 0x0000002600037c02 */ /* 0x004fc80008000f00 */
[----:B------:R-:W-:Y:S01]  /*1660*/  SHF.L.U32 R3, R3, 0x1f, RZ ;  /* 0x0000001f03037819 */ /* 0x000fe200000006ff */
[----:B0-----:R-:W-:-:S06]  /*1670*/  ULEA UR4, UR5, UR4, 0x18 ;  /* 0x0000000405047291 */ /* 0x001fcc000f8ec03f */
[----:B------:R-:W-:-:S05]  /*1680*/  IMAD.U32 R0, RZ, RZ, UR4 ;  /* 0x00000004ff007e24 */ /* 0x000fca000f8e00ff */
[----:B------:R-:W-:-:S04]  /*1690*/  LEA R4, R5, R0, 0x3 ;  /* 0x0000000005047211 */ /* 0x000fc800078e18ff */
[----:B------:R0:W1:Y:S01]  /*16a0*/  SYNCS.PHASECHK.TRANS64.TRYWAIT P1, [R4+URZ], R3 ;  /* 0x00000003040075a7 */ /* 0x000062000802017f */
[----:B------:R-:W-:Y:S05]  /*16b0*/  @!P0 BRA `(.L_x_19) ;  /* 0x0000000000048947 */ /* 0x000fea0003800000 */
[----:B------:R-:W-:Y:S01]  /*16c0*/  BPT.TRAP 0x1 ;  /* 0x000000040000795c */ /* 0x000fe20000300000 */
.L_x_19:
[----:B-1----:R-:W-:Y:S05]  /*16d0*/  @P1 BRA `(.L_x_20) ;  /* 0x0000000000081947 */ /* 0x002fea0003800000 */
[----:B------:R-:W1:Y:S02]  /*16e0*/  SYNCS.PHASECHK.TRANS64.TRYWAIT P1, [R4+URZ], R3 ;  /* 0x00000003040075a7 */ /* 0x000e64000802017f */
[----:B-1----:R-:W-:Y:S05]  /*16f0*/  @!P1 BRA `(.L_x_21) ;  /* 0x0000017000489947 */ /* 0x002fea0003800000 */
.L_x_20:
[----:B------:R-:W-:-:S04]  /*1700*/  UISETP.LT.AND UP0, UPT, UR44, 0x1, UPT ;  /* 0x000000012c00788c */ /* 0x000fc8000bf01270 */
[----:B------:R-:W-:-:S06]  /*1710*/  USEL UR4, UR44, 0x1, UP0 ;  /* 0x000000012c047887 */ /* 0x000fcc0008000000 */
[----:B01----:R-:W-:Y:S01]  /*1720*/  IMAD.U32 R3, RZ, RZ, UR4 ;  /* 0x00000004ff037e24 */ /* 0x003fe2000f8e00ff */
[----:B------:R-:W-:Y:S05]  /*1730*/  WARPSYNC.ALL ;  /* 0x0000000000007948 */ /* 0x000fea0003800000 */
[----:B------:R-:W-:-:S04]  /*1740*/  IADD3 R3, -R3, UR44, RZ ;  /* 0x0000002c03037c10 */ /* 0x000fc8000fffe1ff */
[----:B------:R-:W-:Y:S02]  /*1750*/  ISETP.GE.AND P1, PT, R3, 0x1, PT ;  /* 0x000000010300780c */ /* 0x000fe40003f26270 */
[----:B------:R-:W-:Y:S01]  /*1760*/  R2UR UR4, R0 ;  /* 0x00000000000472ca */ /* 0x000fe200000e0000 */
[----:B------:R-:W-:Y:S01]  /*1770*/  WARPGROUP.ARRIVE ;  /* 0x00000000000079c5 */ /* 0x000fe20000000000 */
[----:B------:R-:W-:Y:S01]  /*1780*/  UMOV UR9, 0x40000040 ;  /* 0x4000004000097882 */ /* 0x000fe20000000000 */
[----:B------:R-:W-:Y:S01]  /*1790*/  UMOV UR11, 0x40000040 ;  /* 0x40000040000b7882 */ /* 0x000fe20000000000 */
[----:B------:R0:W-:Y:S04]  /*17a0*/  STL [R1+0x2c8], R17 ;  /* 0x0002c81101007387 */ /* 0x0001e80000100800 */
[----:B-----5:R1:W-:Y:S04]  /*17b0*/  STL [R1+0x2c4], R16 ;  /* 0x0002c41001007387 */ /* 0x0203e80000100800 */
[----:B------:R2:W-:Y:S01]  /*17c0*/  STL [R1+0x2c0], R3 ;  /* 0x0002c00301007387 */ /* 0x0005e20000100800 */
[----:B------:R-:W-:-:S03]  /*17d0*/  UIADD3 UR4, UR4, 0x18100, URZ ;  /* 0x0001810004047890 */ /* 0x000fc6000fffe03f */
[----:B------:R3:W-:Y:S01]  /*17e0*/  STL [R1+0x2bc], R2 ;  /* 0x0002bc0201007387 */ /* 0x0007e20000100800 */
[----:B------:R-:W-:-:S03]  /*17f0*/  USHF.R.U32.HI UR4, URZ, 0x4, UR4 ;  /* 0x000000043f047899 */ /* 0x000fc60008011604 */
[----:B------:R4:W-:Y:S01]  /*1800*/  STL [R1+0x2cc], R0 ;  /* 0x0002cc0001007387 */ /* 0x0009e20000100800 */
[----:B------:R-:W-:Y:S02]  /*1810*/  ULOP3.LUT UR5, UR4, 0x3fff, URZ, 0xc0, !UPT ;  /* 0x00003fff04057892 */ /* 0x000fe4000f8ec03f */
[----:B------:R-:W-:Y:S02]  /*1820*/  ULOP3.LUT UR4, UR46, 0x10000, URZ, 0xfc, !UPT ;  /* 0x000100002e047892 */ /* 0x000fe4000f8efc3f */
[----:B------:R-:W-:Y:S02]  /*1830*/  ULOP3.LUT UR5, UR5, 0x10000, URZ, 0xfc, !UPT ;  /* 0x0001000005057892 */ /* 0x000fe4000f8efc3f */
[----:B------:R-:W-:Y:S02]  /*1840*/  ULEA UR6, UR39, UR4, 0xb ;  /* 0x0000000427067291 */ /* 0x000fe4000f8e583f */
[----:B------:R-:W-:-:S05]  /*1850*/  ULEA UR7, UR39, UR5, 0xb ;  /* 0x0000000527077291 */ /* 0x000fca000f8e583f */
[----:B------:R-:W-:Y:S02]  /*1860*/  UMOV UR8, UR6 ;  /* 0x0000000600087c82 */ /* 0x000fe40008000000 */
[----:B------:R-:W-:Y:S02]  /*1870*/  UMOV UR10, UR7 ;  /* 0x00000007000a7c82 */ /* 0x000fe40008000000 */
[----:B------:R-:W-:Y:S01]  /*1880*/  HGMMA.64x256x8.F32.TF32 R24, gdesc[UR8], RZ, !UPT, gsb0 ;  /* 0x07e00000081879f0 */ /* 0x000fe2000c0028ff */
[----:B------:R-:W-:Y:S01]  /*1890*/  UIADD3 UR8, UR6, 0x400, URZ ;  /* 0x0000040006087890 */ /* 0x000fe2000fffe03f */
[----:B------:R-:W-:Y:S01]  /*18a0*/  UMOV UR9, 0x40000040 ;  /* 0x4000004000097882 */ /* 0x000fe20000000000 */
[----:B------:R-:W-:Y:S02]  /*18b0*/  WARPGROUP.DEPBAR.LE gsb0, 0x0 ;  /* 0x00008000000079c5 */ /* 0x000fe40000010000 */
[----:B------:R-:W-:Y:S01]  /*18c0*/  STL.64 [R1], R24 ;  /* 0x0000001801007387 */ /* 0x000fe20000100a00 */
[----:B------:R-:W-:Y:S01]  /*18d0*/  MOV R235, R46 ;  /* 0x0000002e00eb7202 */ /* 0x000fe20000000f00 */
[----:B------:R-:W-:Y:S01]  /*18e0*/  IMAD.MOV.U32 R234, RZ, RZ, R47 ;  /* 0x000000ffffea7224 */ /* 0x000fe200078e002f */
[----:B------:R-:W-:Y:S01]  /*18f0*/  MOV R233, R48 ;  /* 0x0000003000e97202 */ /* 0x000fe20000000f00 */
[----:B------:R-:W-:Y:S01]  /*1900*/  STL.64 [R1+0x8], R26 ;  /* 0x0000081a01007387 */ /* 0x000fe20000100a00 */
[----:B------:R-:W-:Y:S01]  /*1910*/  IMAD.MOV.U32 R232, RZ, RZ, R49 ;  /* 0x000000ffffe87224 */ /* 0x000fe200078e0031 */
[----:B------:R-:W-:Y:S01]  /*1920*/  MOV R231, R50 ;  /* 0x0000003200e77202 */ /* 0x000fe20000000f00 */
[----:B------:R-:W-:Y:S01]  /*1930*/  IMAD.MOV.U32 R230, RZ, RZ, R51 ;  /* 0x000000ffffe67224 */ /* 0x000fe200078e0033 */
[----:B------:R-:W-:Y:S01]  /*1940*/  STL.64 [R1+0x10], R28 ;  /* 0x0000101c01007387 */ /* 0x000fe20000100a00 */
        /* <DEDUP_REMOVED lines=90> */
[----:B0-----:R-:W-:Y:S01]  /*1ef0*/  IMAD.MOV.U32 R17, RZ, RZ, R135 ;  /* 0x000000ffff117224 */ /* 0x001fe200078e0087 */
[----:B-1----:R-:W-:Y:S01]  /*1f00*/  MOV R16, R136 ;  /* 0x0000008800107202 */ /* 0x002fe20000000f00 */
        /* <DEDUP_REMOVED lines=12> */
[----:B--2---:R-:W-:Y:S01]  /*1fd0*/  IMAD.MOV.U32 R3, RZ, RZ, R149 ;  /* 0x000000ffff037224 */ /* 0x004fe200078e0095 */
[----:B---3--:R-:W-:Y:S01]  /*1fe0*/  MOV R2, R150 ;  /* 0x0000009600027202 */ /* 0x008fe20000000f00 */
[----:B------:R0:W-:Y:S01]  /*1ff0*/  STL.64 [R1+0x50], R44 ;  /* 0x0000502c01007387 */ /* 0x0001e20000100a00 */
[----:B----4-:R-:W-:-:S03]  /*2000*/  IMAD.MOV.U32 R0, RZ, RZ, R151 ;  /* 0x000000ffff007224 */ /* 0x010fc600078e0097 */
[----:B------:R-:W-:Y:S01]  /*2010*/  STL [R1+0x580], R152 ;  /* 0x0005809801007387 */ /* 0x000fe20000100800 */
[----:B0-----:R-:W-:-:S06]  /*2020*/  WARPGROUP.ARRIVE ;  /* 0x00000000000079c5 */ /* 0x001fcc0000000000 */
[----:B------:R-:W-:Y:S03]  /*2030*/  HGMMA.64x256x8.F32.TF32 R24, gdesc[UR8], RZ, !UPT, gsb0 ;  /* 0x07e00000081879f0 */ /* 0x000fe6000c0028ff */
[----:B------:R-:W-:Y:S02]  /*2040*/  WARPGROUP.DEPBAR.LE gsb0, 0x0 ;  /* 0x00008000000079c5 */ /* 0x000fe40000010000 */
[----:B------:R-:W-:Y:S04]  /*2050*/  STL.64 [R1+0x578], R150 ;  /* 0x0005789601007387 */ /* 0x000fe80000100a00 */
        /* <DEDUP_REMOVED lines=20> */
[----:B------:R0:W-:Y:S04]  /*21a0*/  STL.64 [R1+0x4d0], R108 ;  /* 0x0004d06c01007387 */ /* 0x0001e80000100a00 */
[----:B0-----:R-:W2:Y:S04]  /*21b0*/  LDL.LU R108, [R1] ;  /* 0x00000000016c7983 */ /* 0x001ea80000300800 */
[----:B------:R-:W2:Y:S04]  /*21c0*/  LDL.LU R109, [R1+0x4] ;  /* 0x00000400016d7983 */ /* 0x000ea80000300800 */
        /* <DEDUP_REMOVED lines=19> */
[----:B------:R-:W2:Y:S01]  /*2300*/  LDL.LU R129, [R1+0x54] ;  /* 0x0000540001817983 */ /* 0x000ea20000300800 */
        /* <DEDUP_REMOVED lines=46> */
[----:B------:R-:W-:-:S02]  /*25f0*/  UIADD3 UR8, UR6, 0x2, URZ ;  /* 0x0000000206087890 */ /* 0x000fc4000fffe03f */
[----:B------:R-:W-:Y:S01]  /*2600*/  UIADD3 UR10, UR7, 0x2, URZ ;  /* 0x00000002070a7890 */ /* 0x000fe2000fffe03f */
[----:B------:R-:W-:Y:S01]  /*2610*/  UMOV UR9, 0x40000040 ;  /* 0x4000004000097882 */ /* 0x000fe20000000000 */
[----:B------:R-:W-:Y:S01]  /*2620*/  UMOV UR11, 0x40000040 ;  /* 0x40000040000b7882 */ /* 0x000fe20000000000 */
[----:B--2---:R-:W-:-:S06]  /*2630*/  WARPGROUP.ARRIVE ;  /* 0x00000000000079c5 */ /* 0x004fcc0000000000 */
[----:B------:R-:W-:Y:S03]  /*2640*/  HGMMA.64x256x8.F32.TF32 R108, gdesc[UR8], R108, gsb0 ;  /* 0x07e00000086c79f0 */ /* 0x000fe6000800286c */
[----:B------:R-:W-:Y:S02]  /*2650*/  WARPGROUP.DEPBAR.LE gsb0, 0x0 ;  /* 0x00008000000079c5 */ /* 0x000fe40000010000 */
[----:B------:R-:W-:Y:S04]  /*2660*/  STL.64 [R1], R108 ;  /* 0x0000006c01007387 */ /* 0x000fe80000100a00 */
        /* <DEDUP_REMOVED lines=63> */
[----:B0-----:R-:W2:Y:S04]  /*2a60*/  LDL.LU R152, [R1+0x580] ;  /* 0x0005800001987983 */ /* 0x001ea80000300800 */
[----:B------:R-:W3:Y:S04]  /*2a70*/  LDL.LU.64 R150, [R1+0x578] ;  /* 0x0005780001967983 */ /* 0x000ee80000300a00 */
        /* <DEDUP_REMOVED lines=20> */
[----:B------:R-:W3:Y:S01]  /*2bc0*/  LDL.LU.64 R108, [R1+0x4d0] ;  /* 0x0004d000016c7983 */ /* 0x000ee20000300a00 */
[----:B------:R-:W-:Y:S01]  /*2bd0*/  UIADD3 UR8, UR6, 0x402, URZ ;  /* 0x0000040206087890 */ /* 0x000fe2000fffe03f */
[----:B------:R-:W-:Y:S01]  /*2be0*/  UMOV UR9, 0x40000040 ;  /* 0x4000004000097882 */ /* 0x000fe20000000000 */
[----:B---3--:R-:W-:-:S07]  /*2bf0*/  WARPGROUP.ARRIVE ;  /* 0x00000000000079c5 */ /* 0x008fce0000000000 */
[----:B------:R-:W-:Y:S03]  /*2c00*/  HGMMA.64x256x8.F32.TF32 R24, gdesc[UR8], R24, gsb0 ;  /* 0x07e00000081879f0 */ /* 0x000fe60008002818 */
        /* <DEDUP_REMOVED lines=65> */
[----:B0-----:R-:W3:Y:S04]  /*3020*/  LDL.LU.64 R24, [R1] ;  /* 0x0000000001187983 */ /* 0x001ee80000300a00 */
        /* <DEDUP_REMOVED lines=63> */
[----:B------:R-:W-:-:S02]  /*3420*/  UIADD3 UR8, UR6, 0x4, URZ ;  /* 0x0000000406087890 */ /* 0x000fc4000fffe03f */
[----:B------:R-:W-:Y:S01]  /*3430*/  UIADD3 UR10, UR7, 0x4, URZ ;  /* 0x00000004070a7890 */ /* 0x000fe2000fffe03f */
[----:B------:R-:W-:Y:S01]  /*3440*/  UMOV UR9, 0x40000040 ;  /* 0x4000004000097882 */ /* 0x000fe20000000000 */
[----:B------:R-:W-:Y:S01]  /*3450*/  UMOV UR11, 0x40000040 ;  /* 0x40000040000b7882 */ /* 0x000fe20000000000 */
[----:B---3--:R-:W-:-:S06]  /*3460*/  WARPGROUP.ARRIVE ;  /* 0x00000000000079c5 */ /* 0x008fcc0000000000 */
[----:B------:R-:W-:Y:S03]  /*3470*/  HGMMA.64x256x8.F32.TF32 R24, gdesc[UR8], R24, gsb0 ;  /* 0x07e00000081879f0 */ /* 0x000fe60008002818 */
        /* <DEDUP_REMOVED lines=41> */
[----:B------:R0:W-:Y:S01]  /*3710*/  STL.64 [R1+0x50], R44 ;  /* 0x0000502c01007387 */ /* 0x0001e20000100a00 */
[----:B------:R-:W-:Y:S01]  /*3720*/  MOV R204, R120 ;  /* 0x0000007800cc7202 */ /* 0x000fe20000000f00 */
[----:B------:R-:W-:Y:S01]  /*3730*/  IMAD.MOV.U32 R205, RZ, RZ, R121 ;  /* 0x000000ffffcd7224 */ /* 0x000fe200078e0079 */
[----:B------:R-:W-:Y:S01]  /*3740*/  MOV R202, R118 ;  /* 0x0000007600ca7202 */ /* 0x000fe20000000f00 */
[----:B------:R-:W3:Y:S01]  /*3750*/  LDL.LU.64 R150, [R1+0x4c8] ;  /* 0x0004c80001967983 */ /* 0x000ee20000300a00 */
[----:B------:R-:W-:Y:S01]  /*3760*/  IMAD.MOV.U32 R203, RZ, RZ, R119 ;  /* 0x000000ffffcb7224 */ /* 0x000fe200078e0077 */
[----:B------:R-:W-:Y:S01]  /*3770*/  MOV R200, R116 ;  /* 0x0000007400c87202 */ /* 0x000fe20000000f00 */
[----:B------:R-:W-:Y:S01]  /*3780*/  IMAD.MOV.U32 R201, RZ, RZ, R117 ;  /* 0x000000ffffc97224 */ /* 0x000fe200078e0075 */
[----:B------:R-:W3:Y:S01]  /*3790*/  LDL.LU.64 R148, [R1+0x4c0] ;  /* 0x0004c00001947983 */ /* 0x000ee20000300a00 */
        /* <DEDUP_REMOVED lines=92> */
[----:B------:R-:W-:-:S03]  /*3d60*/  IMAD.MOV.U32 R17, RZ, RZ, R47 ;  /* 0x000000ffff117224 */ /* 0x000fc600078e002f */
        /* <DEDUP_REMOVED lines=28> */
[----:B0-----:R-:W3:Y:S04]  /*3f30*/  LDL.LU.64 R44, [R1+0x320] ;  /* 0x00032000012c7983 */ /* 0x001ee80000300a00 */
        /* <DEDUP_REMOVED lines=11> */
[----:B------:R-:W-:-:S02]  /*3ff0*/  UMOV UR9, 0x40000040 ;  /* 0x4000004000097882 */ /* 0x000fc40000000000 */
[----:B--2---:R-:W-:Y:S01]  /*4000*/  STL [R1+0x2b8], R152 ;  /* 0x0002b89801007387 */ /* 0x004fe20000100800 */
[----:B---3--:R-:W-:-:S06]  /*4010*/  WARPGROUP.ARRIVE ;  /* 0x00000000000079c5 */ /* 0x008fcc0000000000 */
        /* <DEDUP_REMOVED lines=86> */
[----:B------:R-:W-:Y:S01]  /*4580*/  UIADD3 UR8, UR6, 0x6, URZ ;  /* 0x0000000606087890 */ /* 0x000fe2000fffe03f */
[----:B------:R-:W-:Y:S01]  /*4590*/  MOV R235, R4 ;  /* 0x0000000400eb7202 */ /* 0x000fe20000000f00 */
[----:B------:R-:W-:Y:S01]  /*45a0*/  UIADD3 UR10, UR7, 0x6, URZ ;  /* 0x00000006070a7890 */ /* 0x000fe2000fffe03f */
[----:B------:R0:W5:Y:S01]  /*45b0*/  LDL.LU R0, [R1+0x2cc] ;  /* 0x0002cc0001007983 */ /* 0x0001620000300800 */
[----:B------:R-:W-:Y:S01]  /*45c0*/  UMOV UR9, 0x40000040 ;  /* 0x4000004000097882 */ /* 0x000fe20000000000 */
[----:B------:R-:W-:-:S02]  /*45d0*/  UMOV UR11, 0x40000040 ;  /* 0x40000040000b7882 */ /* 0x000fc40000000000 */
[----:B------:R0:W5:Y:S04]  /*45e0*/  LDL.LU R17, [R1+0x2c8] ;  /* 0x0002c80001117983 */ /* 0x0001680000300800 */
[----:B------:R0:W5:Y:S04]  /*45f0*/  LDL.LU R16, [R1+0x2c4] ;  /* 0x0002c40001107983 */ /* 0x0001680000300800 */
[----:B------:R0:W5:Y:S04]  /*4600*/  LDL.LU R3, [R1+0x2c0] ;  /* 0x0002c00001037983 */ /* 0x0001680000300800 */
[----:B------:R0:W5:Y:S01]  /*4610*/  LDL.LU R2, [R1+0x2bc] ;  /* 0x0002bc0001027983 */ /* 0x0001620000300800 */
        /* <DEDUP_REMOVED lines=67> */
[----:B-1----:R0:W5:Y:S04]  /*4a50*/  LDL.LU R152, [R1+0x2b8] ;  /* 0x0002b80001987983 */ /* 0x0021680000300800 */
[----:B------:R-:W2:Y:S04]  /*4a60*/  LDL.LU.64 R150, [R1+0x2b0] ;  /* 0x0002b00001967983 */ /* 0x000ea80000300a00 */
        /* <DEDUP_REMOVED lines=20> */
[----:B------:R-:W2:Y:S01]  /*4bb0*/  LDL.LU.64 R108, [R1+0x208] ;  /* 0x00020800016c7983 */ /* 0x000ea20000300a00 */
[----:B------:R-:W-:Y:S01]  /*4bc0*/  UIADD3 UR8, UR6, 0x406, URZ ;  /* 0x0000040606087890 */ /* 0x000fe2000fffe03f */
[----:B------:R-:W-:Y:S01]  /*4bd0*/  UMOV UR9, 0x40000040 ;  /* 0x4000004000097882 */ /* 0x000fe20000000000 */
[----:B--2---:R-:W-:-:S07]  /*4be0*/  WARPGROUP.ARRIVE ;  /* 0x00000000000079c5 */ /* 0x004fce0000000000 */
[----:B------:R-:W-:Y:S03]  /*4bf0*/  HGMMA.64x256x8.F32.TF32 R24, gdesc[UR8], R24, gsb0 ;  /* 0x07e00000081879f0 */ /* 0x000fe60008002818 */
[----:B------:R-:W-:Y:S02]  /*4c00*/  WARPGROUP.DEPBAR.LE gsb0, 0x0 ;  /* 0x00008000000079c5 */ /* 0x000fe40000010000 */
[----:B0-----:R-:W-:Y:S05]  /*4c10*/  @!P1 BRA `(.L_x_22) ;  /* 0x0000004000d09947 */ /* 0x001fea0003800000 */
[----:B------:R-:W-:Y:S01]  /*4c20*/  UIADD3 UR7, UR39, 0x1, URZ ;  /* 0x0000000127077890 */ /* 0x000fe2000fffe03f */
[----:B-----5:R-:W-:Y:S01]  /*4c30*/  R2UR UR6, R3 ;  /* 0x00000000030672ca */ /* 0x020fe200000e0000 */
[----:B------:R-:W-:Y:S02]  /*4c40*/  UMOV UR13, UR39 ;  /* 0x00000027000d7c82 */ /* 0x000fe40008000000 */
[----:B------:R-:W-:-:S04]  /*4c50*/  UISETP.NE.AND UP0, UPT, UR7, 0x3, UPT ;  /* 0x000000030700788c */ /* 0x000fc8000bf05270 */
[----:B------:R-:W-:Y:S02]  /*4c60*/  USEL UR12, URZ, 0x1, UP0 ;  /* 0x000000013f0c7887 */ /* 0x000fe40008000000 */
[----:B------:R-:W-:Y:S02]  /*4c70*/  USEL UR7, UR7, URZ, UP0 ;  /* 0x0000003f07077287 */ /* 0x000fe40008000000 */
[----:B------:R-:W-:-:S12]  /*4c80*/  ULOP3.LUT UR12, UR38, UR12, URZ, 0x3c, !UPT ;  /* 0x0000000c260c7292 */ /* 0x000fd8000f8e3c3f */
.L_x_29:
[----:B------:R-:W-:Y:S05]  /*4c90*/  @!P0 BRA `(.L_x_23) ;  /* 0x0000000000048947 */ /* 0x000fea0003800000 */
[----:B------:R-:W-:Y:S01]  /*4ca0*/  BPT.TRAP 0x1 ;  /* 0x000000040000795c */ /* 0x000fe20000300000 */
.L_x_23:
[----:B------:R-:W0:Y:S01]  /*4cb0*/  S2UR UR9, SR_CgaCtaId ;  /* 0x00000000000979c3 */ /* 0x000e220000008800 */
[----:B------:R-:W-:Y:S01]  /*4cc0*/  UMOV UR8, 0x400 ;  /* 0x0000040000087882 */ /* 0x000fe20000000000 */
[----:B------:R-:W-:Y:S01]  /*4cd0*/  IMAD.U32 R3, RZ, RZ, UR7 ;  /* 0x00000007ff037e24 */ /* 0x000fe2000f8e00ff */
[----:B------:R-:W-:-:S04]  /*4ce0*/  MOV R4, UR12 ;  /* 0x0000000c00047c02 */ /* 0x000fc80008000f00 */
[----:B------:R-:W-:Y:S01]  /*4cf0*/  SHF.L.U32 R4, R4, 0x1f, RZ ;  /* 0x0000001f04047819 */ /* 0x000fe200000006ff */
[----:B0-----:R-:W-:-:S06]  /*4d00*/  ULEA UR8, UR9, UR8, 0x18 ;  /* 0x0000000809087291 */ /* 0x001fcc000f8ec03f */
[----:B------:R-:W-:-:S05]  /*4d10*/  IMAD.U32 R0, RZ, RZ, UR8 ;  /* 0x00000008ff007e24 */ /* 0x000fca000f8e00ff */
[----:B------:R-:W-:-:S04]  /*4d20*/  LEA R3, R3, R0, 0x3 ;  /* 0x0000000003037211 */ /* 0x000fc800078e18ff */
[----:B------:R0:W1:Y:S01]  /*4d30*/  SYNCS.PHASECHK.TRANS64.TRYWAIT P1, [R3+URZ], R4 ;  /* 0x00000004030075a7 */ /* 0x000062000802017f */
[----:B------:R-:W-:Y:S05]  /*4d40*/  @!P0 BRA `(.L_x_24) ;  /* 0x0000000000048947 */ /* 0x000fea0003800000 */
[----:B------:R-:W-:Y:S01]  /*4d50*/  BPT.TRAP 0x1 ;  /* 0x000000040000795c */ /* 0x000fe20000300000 */
.L_x_24:
[----:B-1----:R-:W-:Y:S05]  /*4d60*/  @P1 BRA `(.L_x_25) ;  /* 0x0000000000081947 */ /* 0x002fea0003800000 */
[----:B------:R-:W1:Y:S02]  /*4d70*/  SYNCS.PHASECHK.TRANS64.TRYWAIT P1, [R3+URZ], R4 ;  /* 0x00000004030075a7 */ /* 0x000e64000802017f */
[----:B-1----:R-:W-:Y:S05]  /*4d80*/  @!P1 BRA `(.L_x_26) ;  /* 0x0000013800b89947 */ /* 0x002fea0003800000 */
.L_x_25:
        /* <DEDUP_REMOVED lines=64> */
[----:B--2---:R-:W2:Y:S04]  /*5190*/  LDL.LU.64 R24, [R1] ;  /* 0x0000000001187983 */ /* 0x004ea80000300a00 */
        /* <DEDUP_REMOVED lines=63> */
[----:B------:R-:W-:-:S02]  /*5590*/  ULEA UR14, UR7, UR4, 0xb ;  /* 0x00000004070e7291 */ /* 0x000fc4000f8e583f */
[----:B------:R-:W-:Y:S01]  /*55a0*/  ULEA UR15, UR7, UR5, 0xb ;  /* 0x00000005070f7291 */ /* 0x000fe2000f8e583f */
[----:B------:R-:W-:Y:S01]  /*55b0*/  STL [R1+0x2c8], R17 ;  /* 0x0002c81101007387 */ /* 0x000fe20000100800 */
[----:B------:R-:W-:Y:S01]  /*55c0*/  UMOV UR9, 0x40000040 ;  /* 0x4000004000097882 */ /* 0x000fe20000000000 */
[----:B------:R-:W-:Y:S02]  /*55d0*/  UMOV UR11, 0x40000040 ;  /* 0x40000040000b7882 */ /* 0x000fe40000000000 */
[----:B------:R-:W-:Y:S01]  /*55e0*/  UMOV UR8, UR14 ;  /* 0x0000000e00087c82 */ /* 0x000fe20008000000 */
[----:B------:R-:W-:Y:S01]  /*55f0*/  STL [R1+0x2c4], R16 ;  /* 0x0002c41001007387 */ /* 0x000fe20000100800 */
[----:B------:R-:W-:-:S03]  /*5600*/  UMOV UR10, UR15 ;  /* 0x0000000f000a7c82 */ /* 0x000fc60008000000 */
[----:B------:R3:W-:Y:S04]  /*5610*/  STL [R1+0x2c0], R2 ;  /* 0x0002c00201007387 */ /* 0x0007e80000100800 */
[----:B------:R4:W-:Y:S01]  /*5620*/  STL [R1+0x2bc], R0 ;  /* 0x0002bc0001007387 */ /* 0x0009e20000100800 */
[----:B--2---:R-:W-:-:S06]  /*5630*/  WARPGROUP.ARRIVE ;  /* 0x00000000000079c5 */ /* 0x004fcc0000000000 */
[----:B------:R-:W-:Y:S03]  /*5640*/  HGMMA.64x256x8.F32.TF32 R24, gdesc[UR8], R24, gsb0 ;  /* 0x07e00000081879f0 */ /* 0x000fe60008002818 */
[----:B------:R-:W-:Y:S02]  /*5650*/  WARPGROUP.DEPBAR.LE gsb0, 0x0 ;  /* 0x00008000000079c5 */ /* 0x000fe40000010000 */
[----:B------:R-:W-:Y:S01]  /*5660*/  STL.64 [R1], R24 ;  /* 0x0000001801007387 */ /* 0x000fe20000100a00 */
[----:B---3--:R-:W-:Y:S01]  /*5670*/  IMAD.MOV.U32 R2, RZ, RZ, R150 ;  /* 0x000000ffff027224 */ /* 0x008fe200078e0096 */
[----:B----4-:R-:W-:Y:S01]  /*5680*/  MOV R0, R151 ;  /* 0x0000009700007202 */ /* 0x010fe20000000f00 */
[----:B01----:R-:W-:Y:S01]  /*5690*/  IMAD.MOV.U32 R4, RZ, RZ, R148 ;  /* 0x000000ffff047224 */ /* 0x003fe200078e0094 */
        /* <DEDUP_REMOVED lines=36> */
[----:B------:R0:W-:Y:S01]  /*58e0*/  STL.64 [R1+0x50], R44 ;  /* 0x0000502c01007387 */ /* 0x0001e20000100a00 */
[----:B------:R-:W-:Y:S01]  /*58f0*/  IMAD.MOV.U32 R204, RZ, RZ, R120 ;  /* 0x000000ffffcc7224 */ /* 0x000fe200078e0078 */
[----:B------:R-:W-:Y:S01]  /*5900*/  MOV R205, R121 ;  /* 0x0000007900cd7202 */ /* 0x000fe20000000f00 */
[----:B------:R-:W-:Y:S01]  /*5910*/  IMAD.MOV.U32 R202, RZ, RZ, R118 ;  /* 0x000000ffffca7224 */ /* 0x000fe200078e0076 */
[----:B------:R-:W2:Y:S01]  /*5920*/  LDL.LU.64 R150, [R1+0x780] ;  /* 0x0007800001967983 */ /* 0x000ea20000300a00 */
[----:B------:R-:W-:Y:S01]  /*5930*/  MOV R203, R119 ;  /* 0x0000007700cb7202 */ /* 0x000fe20000000f00 */
[----:B------:R-:W-:Y:S01]  /*5940*/  IMAD.MOV.U32 R200, RZ, RZ, R116 ;  /* 0x000000ffffc87224 */ /* 0x000fe200078e0074 */
[----:B------:R-:W-:Y:S01]  /*5950*/  MOV R201, R117 ;  /* 0x0000007500c97202 */ /* 0x000fe20000000f00 */
[----:B------:R-:W2:Y:S01]  /*5960*/  LDL.LU.64 R148, [R1+0x778] ;  /* 0x0007780001947983 */ /* 0x000ea20000300a00 */
        /* <DEDUP_REMOVED lines=92> */
[----:B------:R-:W-:-:S03]  /*5f30*/  MOV R234, R47 ;  /* 0x0000002f00ea7202 */ /* 0x000fc60000000f00 */
        /* <DEDUP_REMOVED lines=28> */
[----:B0-----:R-:W2:Y:S04]  /*6100*/  LDL.LU.64 R44, [R1+0x5d8] ;  /* 0x0005d800012c7983 */ /* 0x001ea80000300a00 */
        /* <DEDUP_REMOVED lines=11> */
[----:B------:R-:W-:-:S02]  /*61c0*/  UMOV UR9, 0x40000040 ;  /* 0x4000004000097882 */ /* 0x000fc40000000000 */
[----:B------:R-:W-:Y:S01]  /*61d0*/  STL [R1+0x580], R152 ;  /* 0x0005809801007387 */ /* 0x000fe20000100800 */
[----:B--2---:R-:W-:-:S06]  /*61e0*/  WARPGROUP.ARRIVE ;  /* 0x00000000000079c5 */ /* 0x004fcc0000000000 */
        /* <DEDUP_REMOVED lines=332> */
[----:B------:R-:W-:Y:S01]  /*76b0*/  STL.64 [R1+0x30], R36 ;  /* 0x0000302401007387 */ /* 0x000fe20000100a00 */
[----:B------:R-:W-:-:S03]  /*76c0*/  IMAD.MOV.U32 R4, RZ, RZ, R150 ;  /* 0x000000ffff047224 */ /* 0x000fc600078e0096 */
[----:B------:R-:W-:Y:S01]  /*76d0*/  STL.64 [R1+0x38], R38 ;  /* 0x0000382601007387 */ /* 0x000fe20000100a00 */
[----:B------:R-:W-:-:S03]  /*76e0*/  MOV R3, R151 ;  /* 0x0000009700037202 */ /* 0x000fc60000000f00 */
[----:B------:R-:W-:Y:S01]  /*76f0*/  STL.64 [R1+0x40], R40 ;  /* 0x0000402801007387 */ /* 0x000fe20000100a00 */
[----:B------:R-:W-:Y:S01]  /*7700*/  IMAD.MOV.U32 R6, RZ, RZ, R148 ;  /* 0x000000ffff067224 */ /* 0x000fe200078e0094 */
[----:B------:R-:W-:Y:S02]  /*7710*/  MOV R5, R149 ;  /* 0x0000009500057202 */ /* 0x000fe40000000f00 */
[----:B------:R-:W-:Y:S01]  /*7720*/  STL.64 [R1+0x48], R42 ;  /* 0x0000482a01007387 */ /* 0x000fe20000100a00 */
[----:B------:R-:W-:Y:S01]  /*7730*/  IMAD.MOV.U32 R8, RZ, RZ, R146 ;  /* 0x000000ffff087224 */ /* 0x000fe200078e0092 */
[----:B------:R-:W-:Y:S02]  /*7740*/  MOV R7, R147 ;  /* 0x0000009300077202 */ /* 0x000fe40000000f00 */
[----:B------:R0:W-:Y:S01]  /*7750*/  STL.64 [R1+0x50], R44 ;  /* 0x0000502c01007387 */ /* 0x0001e20000100a00 */
[----:B------:R-:W-:Y:S01]  /*7760*/  IMAD.MOV.U32 R10, RZ, RZ, R144 ;  /* 0x000000ffff0a7224 */ /* 0x000fe200078e0090 */
[----:B------:R-:W-:-:S02]  /*7770*/  MOV R9, R145 ;  /* 0x0000009100097202 */ /* 0x000fc40000000f00 */
[----:B------:R-:W3:Y:S01]  /*7780*/  LDL.LU.64 R150, [R1+0x4c8] ;  /* 0x0004c80001967983 */ /* 0x000ee20000300a00 */
[----:B------:R-:W-:Y:S01]  /*7790*/  IMAD.MOV.U32 R12, RZ, RZ, R142 ;  /* 0x000000ffff0c7224 */ /* 0x000fe200078e008e */
[----:B------:R-:W-:Y:S02]  /*77a0*/  MOV R11, R143 ;  /* 0x0000008f000b7202 */ /* 0x000fe40000000f00 */
[----:B------:R-:W3:Y:S01]  /*77b0*/  LDL.LU.64 R148, [R1+0x4c0] ;  /* 0x0004c00001947983 */ /* 0x000ee20000300a00 */
[----:B------:R-:W-:Y:S01]  /*77c0*/  IMAD.MOV.U32 R14, RZ, RZ, R140 ;  /* 0x000000ffff0e7224 */ /* 0x000fe200078e008c */
[----:B------:R-:W-:Y:S02]  /*77d0*/  MOV R13, R141 ;  /* 0x0000008d000d7202 */ /* 0x000fe40000000f00 */
[----:B------:R-:W3:Y:S01]  /*77e0*/  LDL.LU.64 R146, [R1+0x4b8] ;  /* 0x0004b80001927983 */ /* 0x000ee20000300a00 */
        /* <DEDUP_REMOVED lines=248> */
[----:B------:R0:W5:Y:S01]  /*8770*/  LDL.LU R17, [R1+0x2c8] ;  /* 0x0002c80001117983 */ /* 0x0001620000300800 */
[----:B------:R-:W-:Y:S01]  /*8780*/  UIADD3 UR10, UR15, 0x6, URZ ;  /* 0x000000060f0a7890 */ /* 0x000fe2000fffe03f */
[----:B------:R-:W-:Y:S01]  /*8790*/  UMOV UR9, 0x40000040 ;  /* 0x4000004000097882 */ /* 0x000fe20000000000 */
[----:B------:R-:W-:Y:S01]  /*87a0*/  UMOV UR11, 0x40000040 ;  /* 0x40000040000b7882 */ /* 0x000fe20000000000 */
        /* <DEDUP_REMOVED lines=99> */
[----:B------:R-:W-:Y:S01]  /*8de0*/  BPT.TRAP 0x1 ;  /* 0x000000040000795c */ /* 0x000fe20000300000 */
.L_x_27:
[----:B-----5:R-:W-:Y:S01]  /*8df0*/  ISETP.NE.AND P1, PT, R17, RZ, PT ;  /* 0x000000ff1100720c */ /* 0x020fe20003f25270 */
[----:B------:R-:W-:Y:S01]  /*8e00*/  IMAD.U32 R3, RZ, RZ, UR13 ;  /* 0x0000000dff037e24 */ /* 0x000fe2000f8e00ff */
[----:B------:R-:W-:-:S11]  /*8e10*/  UISETP.GT.U32.AND UP0, UPT, UR40, 0x1, UPT ;  /* 0x000000012800788c */ /* 0x000fd6000bf04070 */
[----:B------:R-:W-:-:S05]  /*8e20*/  @P1 LEA R3, R3, R0, 0x3 ;  /* 0x0000000003031211 */ /* 0x000fca00078e18ff */
[----:B------:R-:W-:-:S05]  /*8e30*/  @P1 VIADD R3, R3, 0x18 ;  /* 0x0000001803031836 */ /* 0x000fca0000000000 */
[----:B------:R-:W-:-:S04]  /*8e40*/  @P1 PRMT R3, R152, 0x654, R3 ;  /* 0x0000065498031816 */ /* 0x000fc80000000003 */
[----:B------:R0:W-:Y:S01]  /*8e50*/  @P1 SYNCS.ARRIVE.TRANS64.RED.A1T0 RZ, [R3+URZ], RZ ;  /* 0x000000ff03ff19a7 */ /* 0x0001e2000810043f */
[----:B------:R-:W-:-:S13]  /*8e60*/  PLOP3.LUT P1, PT, PT, PT, UP0, 0x80, 0x0 ;  /* 0x000000000000781c */ /* 0x000fda0003f2f008 */
[----:B0-----:R-:W-:Y:S05]  /*8e70*/  @P1 BRA `(.L_x_28) ;  /* 0x0000000000041947 */ /* 0x001fea0003800000 */
[----:B------:R-:W-:Y:S01]  /*8e80*/  BPT.TRAP 0x1 ;  /* 0x000000040000795c */ /* 0x000fe20000300000 */
.L_x_28:
[----:B------:R-:W-:Y:S02]  /*8e90*/  UISETP.GT.AND UP2, UPT, UR6, 0x1, UPT ;  /* 0x000000010600788c */ /* 0x000fe4000bf44270 */
[----:B------:R-:W-:Y:S02]  /*8ea0*/  UIADD3 UR7, UR7, 0x1, URZ ;  /* 0x0000000107077890 */ /* 0x000fe4000fffe03f */
[----:B------:R-:W-:Y:S02]  /*8eb0*/  UIADD3 UR13, UR13, 0x1, URZ ;  /* 0x000000010d0d7890 */ /* 0x000fe4000fffe03f */
[----:B------:R-:W-:Y:S01]  /*8ec0*/  PLOP3.LUT P1, PT, PT, PT, UP2, 0x80, 0x0 ;  /* 0x000000000000781c */ /* 0x000fe20003f2f028 */
[----:B------:R-:W-:Y:S02]  /*8ed0*/  UISETP.NE.AND UP0, UPT, UR7, 0x3, UPT ;  /* 0x000000030700788c */ /* 0x000fe4000bf05270 */
[----:B------:R-:W-:Y:S02]  /*8ee0*/  UIADD3 UR8, UR6, -0x1, URZ ;  /* 0xffffffff06087890 */ /* 0x000fe4000fffe03f */
[----:B------:R-:W-:-:S02]  /*8ef0*/  USEL UR6, URZ, 0x1, UP0 ;  /* 0x000000013f067887 */ /* 0x000fc40008000000 */
[----:B------:R-:W-:Y:S02]  /*8f00*/  UISETP.NE.AND UP1, UPT, UR13, 0x3, UPT ;  /* 0x000000030d00788c */ /* 0x000fe4000bf25270 */
[----:B------:R-:W-:Y:S02]  /*8f10*/  ULOP3.LUT UR12, UR12, UR6, URZ, 0x3c, !UPT ;  /* 0x000000060c0c7292 */ /* 0x000fe4000f8e3c3f */
[----:B------:R-:W-:Y:S02]  /*8f20*/  USEL UR7, UR7, URZ, UP0 ;  /* 0x0000003f07077287 */ /* 0x000fe40008000000 */
[----:B------:R-:W-:Y:S01]  /*8f30*/  USEL UR13, UR13, URZ, UP1 ;  /* 0x0000003f0d0d7287 */ /* 0x000fe20008800000 */
[----:B------:R-:W-:Y:S01]  /*8f40*/  UMOV UR6, UR8 ;  /* 0x0000000800067c82 */ /* 0x000fe20008000000 */
[----:B------:R-:W-:Y:S10]  /*8f50*/  @P1 BRA `(.L_x_29) ;  /* 0xffffffbc004c1947 */ /* 0x000ff4000383ffff */
.L_x_22:
[----:B-----5:R-:W0:Y:S02]  /*8f60*/  LDC R3, c[0x0][0x28c] ;  /* 0x0000a300ff037b82 */ /* 0x020e240000000800 */
[----:B0-----:R-:W-:-:S13]  /*8f70*/  ISETP.GE.AND P1, PT, R3, 0x1, PT ;  /* 0x000000010300780c */ /* 0x001fda0003f26270 */
[----:B------:R-:W-:Y:S05]  /*8f80*/  @!P1 BRA `(.L_x_30) ;  /* 0x0000000000549947 */ /* 0x000fea0003800000 */
[----:B------:R-:W-:Y:S05]  /*8f90*/  @!P0 BRA `(.L_x_31) ;  /* 0x0000000000048947 */ /* 0x000fea0003800000 */
[----:B------:R-:W-:Y:S01]  /*8fa0*/  BPT.TRAP 0x1 ;  /* 0x000000040000795c */ /* 0x000fe20000300000 */
.L_x_31:
[----:B------:R-:W-:Y:S01]  /*8fb0*/  ISETP.NE.AND P0, PT, R17, RZ, PT ;  /* 0x000000ff1100720c */ /* 0x000fe20003f05270 */
[----:B------:R-:W-:-:S12]  /*8fc0*/  BSSY B0, `(.L_x_32) ;  /* 0x000000d000007945 */ /* 0x000fd80003800000 */
[----:B------:R-:W-:Y:S05]  /*8fd0*/  @!P0 BRA `(.L_x_33) ;  /* 0x00000000002c8947 */ /* 0x000fea0003800000 */
[----:B------:R-:W-:-:S04]  /*8fe0*/  UISETP.LT.AND UP0, UPT, UR44, 0x1, UPT ;  /* 0x000000012c00788c */ /* 0x000fc8000bf01270 */
[----:B------:R-:W-:-:S04]  /*8ff0*/  USEL UR6, UR44, 0x1, UP0 ;  /* 0x000000012c067887 */ /* 0x000fc80008000000 */
[----:B------:R-:W-:-:S04]  /*9000*/  UIADD3 UR6, UR39, UR44, -UR6 ;  /* 0x0000002c27067290 */ /* 0x000fc8000fffe806 */
[----:B------:R-:W-:-:S04]  /*9010*/  UIMAD.WIDE.U32 UR4, UR6, -0x55555555, URZ ;  /* 0xaaaaaaab060478a5 */ /* 0x000fc8000f8e003f */
[----:B------:R-:W-:-:S04]  /*9020*/  USHF.R.U32.HI UR4, URZ, 0x1, UR5 ;  /* 0x000000013f047899 */ /* 0x000fc80008011605 */
[----:B------:R-:W-:-:S06]  /*9030*/  UIMAD UR6, UR4, -0x3, UR6 ;  /* 0xfffffffd040678a4 */ /* 0x000fcc000f8e0206 */
[----:B------:R-:W-:-:S05]  /*9040*/  MOV R3, UR6 ;  /* 0x0000000600037c02 */ /* 0x000fca0008000f00 */
[----:B------:R-:W-:-:S05]  /*9050*/  IMAD R0, R3, 0x8, R0 ;  /* 0x0000000803007824 */ /* 0x000fca00078e0200 */
[----:B------:R-:W-:-:S04]  /*9060*/  IADD3 R0, R0, 0x18, RZ ;  /* 0x0000001800007810 */ /* 0x000fc80007ffe0ff */
[----:B------:R-:W-:-:S04]  /*9070*/  PRMT R0, R152, 0x654, R0 ;  /* 0x0000065498007816 */ /* 0x000fc80000000000 */
[----:B------:R0:W-:Y:S03]  /*9080*/  SYNCS.ARRIVE.TRANS64.RED.A1T0 RZ, [R0+URZ], RZ ;  /* 0x000000ff00ff79a7 */ /* 0x0001e6000810043f */
.L_x_33:
[----:B------:R-:W-:Y:S05]  /*9090*/  BSYNC B0 ;  /* 0x0000000000007941 */ /* 0x000fea0003800000 */
.L_x_32:
[----:B------:R-:W-:-:S06]  /*90a0*/  UISETP.GT.U32.AND UP0, UPT, UR40, 0x1, UPT ;  /* 0x000000012800788c */ /* 0x000fcc000bf04070 */
[----:B------:R-:W-:-:S13]  /*90b0*/  PLOP3.LUT P0, PT, PT, PT, UP0, 0x80, 0x0 ;  /* 0x000000000000781c */ /* 0x000fda0003f0f008 */
[----:B------:R-:W-:Y:S05]  /*90c0*/  @P0 BRA `(.L_x_30) ;  /* 0x0000000000040947 */ /* 0x000fea0003800000 */
[----:B------:R-:W-:Y:S01]  /*90d0*/  BPT.TRAP 0x1 ;  /* 0x000000040000795c */ /* 0x000fe20000300000 */
.L_x_30:
[----:B------:R-:W1:Y:S01]  /*90e0*/  S2R R8, SR_TID.X ;  /* 0x0000000000087919 */ /* 0x000e620000002100 */
[----:B------:R-:W-:Y:S01]  /*90f0*/  IMAD.MOV.U32 R19, RZ, RZ, 0x6540 ;  /* 0x00006540ff137424 */ /* 0x000fe200078e00ff */
[----:B------:R-:W-:Y:S02]  /*9100*/  UIMAD.WIDE UR6, UR41, 0x100, URZ ;  /* 0x00000100290678a5 */ /* 0x000fe4000f8e023f */
[----:B------:R-:W-:Y:S01]  /*9110*/  USHF.R.S32.HI UR10, URZ, 0x1f, UR43 ;  /* 0x0000001f3f0a7899 */ /* 0x000fe2000801142b */
[----:B------:R-:W-:Y:S01]  /*9120*/  ULDC.64 UR8, c[0x0][0x5d0] ;  /* 0x0001740000087ab9 */ /* 0x000fe20000000a00 */
[----:B------:R-:W-:Y:S02]  /*9130*/  USHF.L.U32 UR41, UR41, 0x8, URZ ;  /* 0x0000000829297899 */ /* 0x000fe4000800063f */
[----:B------:R-:W-:Y:S02]  /*9140*/  UIMAD UR4, UR10, UR8, URZ ;  /* 0x000000080a0472a4 */ /* 0x000fe4000f8e023f */
[----:B------:R-:W-:-:S02]  /*9150*/  UIADD3 UR39, UR44, UR39, URZ ;  /* 0x000000272c277290 */ /* 0x000fc4000fffe03f */
[----:B------:R-:W-:Y:S02]  /*9160*/  UIMAD UR4, UR43, UR9, UR4 ;  /* 0x000000092b0472a4 */ /* 0x000fe4000f8e0204 */
[----:B------:R-:W-:Y:S02]  /*9170*/  UISETP.GT.U32.AND UP1, UPT, UR39, 0x2, UPT ;  /* 0x000000022700788c */ /* 0x000fe4000bf24070 */
[----:B------:R-:W-:Y:S02]  /*9180*/  UISETP.GE.U32.AND UP2, UPT, UR44, 0x3, UPT ;  /* 0x000000032c00788c */ /* 0x000fe4000bf46070 */
[----:B------:R-:W-:Y:S01]  /*9190*/  UISETP.LT.U32.AND UP1, UPT, UR44, 0x3, UP1 ;  /* 0x000000032c00788c */ /* 0x000fe20008f21070 */
[--C-:B-1----:R-:W-:Y:S02]  /*91a0*/  SHF.R.U32.HI R4, RZ, 0x7, R8.reuse ;  /* 0x00000007ff047819 */ /* 0x102fe40000011608 */
[----:B------:R-:W-:Y:S02]  /*91b0*/  SHF.R.U32.HI R5, RZ, 0x2, R8 ;  /* 0x00000002ff057819 */ /* 0x000fe40000011608 */
[----:B------:R-:W-:-:S02]  /*91c0*/  LOP3.LUT R4, R4, 0x1, RZ, 0xc0, !PT ;  /* 0x0000000104047812 */ /* 0x000fc400078ec0ff */
[C---:B------:R-:W-:Y:S02]  /*91d0*/  SHF.L.U32 R18, R8.reuse, 0x1, RZ ;  /* 0x0000000108127819 */ /* 0x040fe400000006ff */
[----:B------:R-:W-:Y:S01]  /*91e0*/  LOP3.LUT R6, R8, 0x60, RZ, 0xc0, !PT ;  /* 0x0000006008067812 */ /* 0x000fe200078ec0ff */
[----:B------:R-:W-:Y:S01]  /*91f0*/  IMAD.SHL.U32 R3, R4, 0x40, RZ ;  /* 0x0000004004037824 */ /* 0x000fe200078e00ff */
[----:B------:R-:W-:Y:S02]  /*9200*/  LOP3.LUT R5, R5, 0x7, RZ, 0xc0, !PT ;  /* 0x0000000705057812 */ /* 0x000fe400078ec0ff */
[----:B------:R-:W-:Y:S02]  /*9210*/  LOP3.LUT R18, R18, 0x6, RZ, 0xc0, !PT ;  /* 0x0000000612127812 */ /* 0x000fe400078ec0ff */
[----:B------:R-:W-:Y:S02]  /*9220*/  SHF.R.U32.HI R6, RZ, 0x1, R6 ;  /* 0x00000001ff067819 */ /* 0x000fe40000011606 */
[----:B------:R-:W-:-:S02]  /*9230*/  LOP3.LUT R3, R3, 0x40, R5, 0xe2, !PT ;  /* 0x0000004003037812 */ /* 0x000fc400078ee205 */
[----:B------:R-:W-:Y:S01]  /*9240*/  PRMT R18, R18, R19, UR42 ;  /* 0x0000002a12127e16 */ /* 0x000fe20008000013 */
[----:B------:R-:W-:Y:S01]  /*9250*/  USHF.L.U32 UR42, UR42, 0x8, URZ ;  /* 0x000000082a2a7899 */ /* 0x000fe2000800063f */
[----:B0-----:R-:W-:Y:S01]  /*9260*/  IADD3 R0, RZ, -R6, -R5 ;  /* 0x80000006ff007210 */ /* 0x001fe20007ffe805 */
[----:B------:R-:W-:Y:S01]  /*9270*/  IMAD.MOV.U32 R5, RZ, RZ, -0x2 ;  /* 0xfffffffeff057424 */ /* 0x000fe200078e00ff */
[----:B------:R-:W-:Y:S02]  /*9280*/  LOP3.LUT R3, R3, UR6, R6, 0xfe, !PT ;  /* 0x0000000603037c12 */ /* 0x000fe4000f8efe06 */
[----:B------:R-:W-:Y:S01]  /*9290*/  SHF.R.S32.HI R19, RZ, 0x1f, R18 ;  /* 0x0000001fff137819 */ /* 0x000fe20000011412 */
[----:B------:R-:W-:Y:S01]  /*92a0*/  IMAD R0, R4, -0x40, R0 ;  /* 0xffffffc004007824 */ /* 0x000fe200078e0200 */
[----:B------:R-:W-:Y:S01]  /*92b0*/  MOV R6, UR8 ;  /* 0x0000000800067c02 */ /* 0x000fe20008000f00 */
[----:B------:R-:W-:Y:S02]  /*92c0*/  ULDC UR8, c[0x0][0x284] ;  /* 0x0000a10000087ab9 */ /* 0x000fe40000000800 */
[----:B------:R-:W-:-:S02]  /*92d0*/  MOV R153, UR8 ;  /* 0x0000000800997c02 */ /* 0x000fc40008000f00 */
[----:B------:R-:W-:Y:S02]  /*92e0*/  IMAD.WIDE.U32 R6, R6, UR43, R18 ;  /* 0x0000002b06067c25 */ /* 0x000fe4000f8e0012 */
[----:B------:R-:W-:Y:S02]  /*92f0*/  IADD3 R153, R153, -UR41, R0 ;  /* 0x8000002999997c10 */ /* 0x000fe4000fffe000 */
[----:B------:R-:W-:Y:S01]  /*9300*/  VIADD R7, R7, UR4 ;  /* 0x0000000407077c36 */ /* 0x000fe20008000000 */
[----:B------:R-:W-:Y:S01]  /*9310*/  ULDC UR4, c[0x0][0x288] ;  /* 0x0000a20000047ab9 */ /* 0x000fe20000000800 */
[----:B------:R-:W-:Y:S01]  /*9320*/  LOP3.LUT R0, R8, 0x3, RZ, 0xc0, !PT ;  /* 0x0000000308007812 */ /* 0x000fe200078ec0ff */
[----:B------:R-:W-:-:S04]  /*9330*/  UISETP.GE.AND UP0, UPT, UR42, UR4, UPT ;  /* 0x000000042a00728c */ /* 0x000fc8000bf06270 */
[----:B------:R-:W-:Y:S01]  /*9340*/  UISETP.GE.OR UP0, UPT, UR41, UR8, UP0 ;  /* 0x000000082900728c */ /* 0x000fe20008706670 */
[----:B------:R-:W-:Y:S01]  /*9350*/  IMAD R0, R0, R5, UR4 ;  /* 0x0000000400007e24 */ /* 0x000fe2000f8e0205 */
[----:B------:R-:W-:Y:S02]  /*9360*/  UIMAD.WIDE.U32 UR4, UR39, -0x55555555, URZ ;  /* 0xaaaaaaab270478a5 */ /* 0x000fe4000f8e003f */
[----:B------:R-:W-:Y:S02]  /*9370*/  USEL UR8, URZ, 0x1, !UP1 ;  /* 0x000000013f087887 */ /* 0x000fe4000c800000 */
[----:B------:R-:W-:Y:S01]  /*9380*/  PLOP3.LUT P0, PT, PT, PT, UP0, 0x80, 0x0 ;  /* 0x000000000000781c */ /* 0x000fe20003f0f008 */
[----:B------:R-:W-:Y:S01]  /*9390*/  USHF.R.U32.HI UR4, URZ, 0x1, UR5 ;  /* 0x000000013f047899 */ /* 0x000fe20008011605 */
[----:B------:R-:W-:Y:S01]  /*93a0*/  IADD3 R0, R0, -UR42, RZ ;  /* 0x8000002a00007c10 */ /* 0x000fe2000fffe0ff */
[----:B------:R-:W-:Y:S02]  /*93b0*/  ULOP3.LUT UR38, UR38, UR8, URZ, 0x3c, !UPT ;  /* 0x0000000826267292 */ /* 0x000fe4000f8e3c3f */
[----:B------:R-:W-:-:S02]  /*93c0*/  UIMAD UR39, UR4, -0x3, UR39 ;  /* 0xfffffffd042778a4 */ /* 0x000fc4000f8e0227 */
[----:B------:R-:W-:Y:S01]  /*93d0*/  @UP2 ULOP3.LUT UR38, UR38, 0x1, UR4, 0x78, !UPT ;  /* 0x0000000126262892 */ /* 0x000fe2000f8e7804 */
[----:B------:R-:W-:-:S05]  /*93e0*/  UMOV UR41, 0xffffffff ;  /* 0xffffffff00297882 */ /* 0x000fca0000000000 */
[----:B------:R-:W-:Y:S06]  /*93f0*/  @P0 BRA `(.L_x_34) ;  /* 0x000000d4007c0947 */ /* 0x000fec0003800000 */
[----:B------:R-:W-:Y:S01]  /*9400*/  FSETP.NEU.AND P0, PT, R16, RZ, PT ;  /* 0x000000ff1000720b */ /* 0x000fe20003f0d000 */
[----:B------:R-:W-:Y:S01]  /*9410*/  ULDC.64 UR8, c[0x0][0x5c8] ;  /* 0x0001720000087ab9 */ /* 0x000fe20000000a00 */
[----:B------:R-:W-:Y:S01]  /*9420*/  ISETP.GT.AND P3, PT, R153, RZ, PT ;  /* 0x000000ff9900720c */ /* 0x000fe20003f64270 */
[----:B------:R-:W-:Y:S01]  /*9430*/  UIMAD UR4, UR7, UR8, URZ ;  /* 0x00000008070472a4 */ /* 0x000fe2000f8e023f */
[----:B------:R-:W-:Y:S01]  /*9440*/  IMAD.U32 R10, RZ, RZ, UR9 ;  /* 0x00000009ff0a7e24 */ /* 0x000fe2000f8e00ff */
[----:B------:R-:W-:Y:S01]  /*9450*/  BSSY B0, `(.L_x_34) ;  /* 0x0000d59000007945 */ /* 0x000fe20003800000 */
[----:B------:R-:W-:Y:S01]  /*9460*/  IMAD.WIDE.U32 R6, R3, UR8, R6 ;  /* 0x0000000803067c25 */ /* 0x000fe2000f8e0006 */
[----:B------:R-:W-:-:S03]  /*9470*/  ISETP.GT.AND P1, PT, R0, RZ, P3 ;  /* 0x000000ff0000720c */ /* 0x000fc60001f24270 */
[----:B------:R-:W-:-:S05]  /*9480*/  IMAD R10, R3, R10, UR4 ;  /* 0x00000004030a7e24 */ /* 0x000fca000f8e020a */
[----:B------:R-:W-:Y:S01]  /*9490*/  IADD3 R10, R7, R10, RZ ;  /* 0x0000000a070a7210 */ /* 0x000fe20007ffe0ff */
[----:B------:R-:W-:Y:S06]  /*94a0*/  @!P0 BRA `(.L_x_35) ;  /* 0x0000009400188947 */ /* 0x000fec0003800000 */
[----:B------:R-:W0:Y:S01]  /*94b0*/  LDC.64 R22, c[0x0][0x5b8] ;  /* 0x00016e00ff167b82 */ /* 0x000e220000000a00 */
[----:B------:R-:W2:Y:S01]  /*94c0*/  LDL.LU R11, [R1] ;  /* 0x00000000010b7983 */ /* 0x000ea20000300800 */
[----:B------:R-:W-:-:S06]  /*94d0*/  ULDC.64 UR4, c[0x0][0x5c0] ;  /* 0x0001700000047ab9 */ /* 0x000fcc0000000a00 */
[----:B------:R-:W1:Y:S08]  /*94e0*/  LDC.64 R14, c[0x0][0x5b0] ;  /* 0x00016c00ff0e7b82 */ /* 0x000e700000000a00 */
[----:B------:R-:W3:Y:S01]  /*94f0*/  LDC.64 R12, c[0x0][0x5a8] ;  /* 0x00016a00ff0c7b82 */ /* 0x000ee20000000a00 */
[C---:B0-----:R-:W-:Y:S02]  /*9500*/  IMAD R159, R22.reuse, UR10, RZ ;  /* 0x0000000a169f7c24 */ /* 0x041fe4000f8e02ff */
[----:B------:R-:W-:-:S04]  /*9510*/  IMAD.WIDE.U32 R154, R22, UR43, R18 ;  /* 0x0000002b169a7c25 */ /* 0x000fc8000f8e0012 */
[----:B------:R-:W-:Y:S01]  /*9520*/  IMAD R159, R23, UR43, R159 ;  /* 0x0000002b179f7c24 */ /* 0x000fe2000f8e029f */
[----:B------:R-:W-:Y:S01]  /*9530*/  MOV R20, R154 ;  /* 0x0000009a00147202 */ /* 0x000fe20000000f00 */
[----:B-1----:R-:W-:Y:S02]  /*9540*/  IMAD R158, R14, UR7, RZ ;  /* 0x000000070e9e7c24 */ /* 0x002fe4000f8e02ff */
[----:B------:R-:W-:Y:S02]  /*9550*/  IMAD.IADD R21, R155, 0x1, R159 ;  /* 0x000000019b157824 */ /* 0x000fe400078e029f */
[C---:B------:R-:W-:Y:S02]  /*9560*/  IMAD R158, R3.reuse, R15, R158 ;  /* 0x0000000f039e7224 */ /* 0x040fe400078e029e */
[----:B------:R-:W-:-:S04]  /*9570*/  IMAD.WIDE.U32 R4, R3, R14, R20 ;  /* 0x0000000e03047225 */ /* 0x000fc800078e0014 */
[----:B------:R-:W-:Y:S01]  /*9580*/  IMAD.IADD R5, R5, 0x1, R158 ;  /* 0x0000000105057824 */ /* 0x000fe200078e029e */
[----:B---3--:R-:W-:-:S04]  /*9590*/  LEA R8, P0, R4, R12, 0x2 ;  /* 0x0000000c04087211 */ /* 0x008fc800078010ff */
[----:B------:R-:W-:-:S05]  /*95a0*/  LEA.HI.X R9, R4, R13, R5, 0x2, P0 ;  /* 0x0000000d04097211 */ /* 0x000fca00000f1405 */
[----:B------:R-:W3:Y:S01]  /*95b0*/  @P1 LDG.E.LTC128B R23, desc[UR36][R8.64] ;  /* 0x0000002408171981 */ /* 0x000ee2000c1e1920 */
[C---:B------:R-:W-:Y:S01]  /*95c0*/  LEA R4, P0, R6.reuse, UR4, 0x2 ;  /* 0x0000000406047c11 */ /* 0x040fe2000f8010ff */
[----:B------:R-:W-:Y:S03]  /*95d0*/  BSSY B1, `(.L_x_36) ;  /* 0x000000e000017945 */ /* 0x000fe60003800000 */
[----:B------:R-:W-:Y:S01]  /*95e0*/  LEA.HI.X R5, R6, UR5, R10, 0x2, P0 ;  /* 0x0000000506057c11 */ /* 0x000fe200080f140a */
[----:B---3--:R-:W-:-:S04]  /*95f0*/  FMUL R6, R23, R16 ;  /* 0x0000001017067220 */ /* 0x008fc80000400000 */
[----:B--2---:R-:W-:-:S05]  /*9600*/  FFMA R6, R11, R2, R6 ;  /* 0x000000020b067223 */ /* 0x004fca0000000006 */
[----:B------:R0:W-:Y:S02]  /*9610*/  @P1 STG.E desc[UR36][R4.64], R6 ;  /* 0x0000000604001986 */ /* 0x0001e4000c101924 */
[----:B0-----:R-:W-:-:S05]  /*9620*/  IMAD.WIDE.U32 R6, R3, R14, R18 ;  /* 0x0000000e03067225 */ /* 0x001fca00078e0012 */
[----:B------:R-:W-:-:S03]  /*9630*/  IADD3 R7, R158, R7, RZ ;  /* 0x000000079e077210 */ /* 0x000fc60007ffe0ff */
[----:B------:R-:W-:-:S04]  /*9640*/  IMAD.WIDE.U32 R6, R22, UR43, R6 ;  /* 0x0000002b16067c25 */ /* 0x000fc8000f8e0006 */
[----:B------:R-:W-:Y:S01]  /*9650*/  IMAD.IADD R7, R159, 0x1, R7 ;  /* 0x000000019f077824 */ /* 0x000fe200078e0207 */
[----:B------:R-:W-:-:S04]  /*9660*/  LEA R10, P0, R6, R12, 0x2 ;  /* 0x0000000c060a7211 */ /* 0x000fc800078010ff */
[----:B------:R-:W-:Y:S02]  /*9670*/  LEA.HI.X R11, R6, R13, R7, 0x2, P0 ;  /* 0x0000000d060b7211 */ /* 0x000fe400000f1407 */
[----:B------:R-:W-:-:S13]  /*9680*/  ISETP.GT.AND P0, PT, R0, 0x1, P3 ;  /* 0x000000010000780c */ /* 0x000fda0001f04270 */
[----:B------:R-:W-:Y:S05]  /*9690*/  @!P0 BRA `(.L_x_37) ;  /* 0x0000000000048947 */ /* 0x000fea0003800000 */
[----:B------:R0:W5:Y:S02]  /*96a0*/  LDG.E.LTC128B R23, desc[UR36][R10.64+0x4] ;  /* 0x000004240a177981 */ /* 0x000164000c1e1920 */
.L_x_37:
[----:B------:R-:W-:Y:S05]  /*96b0*/  BSYNC B1 ;  /* 0x0000000000017941 */ /* 0x000fea0003800000 */
.L_x_36:
[----:B------:R-:W2:Y:S01]  /*96c0*/  LDL.LU R7, [R1+0x4] ;  /* 0x0000040001077983 */ /* 0x000ea20000300800 */
[----:B-----5:R-:W-:Y:S01]  /*96d0*/  FMUL R6, R23, R16 ;  /* 0x0000001017067220 */ /* 0x020fe20000400000 */
[C---:B------:R-:W-:Y:S02]  /*96e0*/  SHF.L.U64.HI R157, R14.reuse, 0x3, R15 ;  /* 0x000000030e9d7819 */ /* 0x040fe4000001020f */
[----:B------:R-:W-:Y:S01]  /*96f0*/  SHF.L.U32 R156, R14, 0x3, RZ ;  /* 0x000000030e9c7819 */ /* 0x000fe200000006ff */
[----:B------:R-:W3:Y:S01]  /*9700*/  LDL.LU R161, [R1+0x8] ;  /* 0x0000080001a17983 */ /* 0x000ee20000300800 */
[----:B------:R-:W-:Y:S01]  /*9710*/  ISETP.GT.AND P1, PT, R153, 0x8, PT ;  /* 0x000000089900780c */ /* 0x000fe20003f24270 */
[----:B--2---:R-:W-:-:S05]  /*9720*/  FFMA R6, R7, R2, R6 ;  /* 0x0000000207067223 */ /* 0x004fca0000000006 */
[----:B------:R1:W-:Y:S01]  /*9730*/  @P0 STG.E desc[UR36][R4.64+0x4], R6 ;  /* 0x0000040604000986 */ /* 0x0003e2000c101924 */
[----:B------:R-:W-:Y:S01]  /*9740*/  ISETP.GT.AND P0, PT, R0, RZ, P1 ;  /* 0x000000ff0000720c */ /* 0x000fe20000f04270 */
[----:B-1----:R-:W-:-:S04]  /*9750*/  IMAD.WIDE.U32 R6, R3, R14, R156 ;  /* 0x0000000e03067225 */ /* 0x002fc800078e009c */
[----:B------:R-:W-:Y:S01]  /*9760*/  IMAD.IADD R158, R158, 0x1, R7 ;  /* 0x000000019e9e7824 */ /* 0x000fe200078e0207 */
[----:B------:R-:W-:-:S04]  /*9770*/  IADD3 R7, P2, R154, R6, RZ ;  /* 0x000000069a077210 */ /* 0x000fc80007f5e0ff */
[----:B------:R-:W-:Y:S02]  /*9780*/  IADD3.X R9, R158, R21, RZ, P2, !PT ;  /* 0x000000159e097210 */ /* 0x000fe400017fe4ff */
[----:B------:R-:W-:-:S04]  /*9790*/  LEA R8, P2, R7, R12, 0x2 ;  /* 0x0000000c07087211 */ /* 0x000fc800078410ff */
[----:B------:R-:W-:-:S05]  /*97a0*/  LEA.HI.X R9, R7, R13, R9, 0x2, P2 ;  /* 0x0000000d07097211 */ /* 0x000fca00010f1409 */
[----:B------:R1:W2:Y:S01]  /*97b0*/  @P0 LDG.E.LTC128B R23, desc[UR36][R8.64] ;  /* 0x0000002408170981 */ /* 0x0002a2000c1e1920 */
[----:B------:R-:W-:Y:S01]  /*97c0*/  IADD3 R6, P2, R18, R6, RZ ;  /* 0x0000000612067210 */ /* 0x000fe20007f5e0ff */
[----:B------:R-:W-:Y:S01]  /*97d0*/  IMAD.U32 R160, RZ, RZ, UR8 ;  /* 0x00000008ffa07e24 */ /* 0x000fe2000f8e00ff */
[----:B------:R-:W-:Y:S01]  /*97e0*/  ISETP.GT.AND P4, PT, R0, 0x1, P1 ;  /* 0x000000010000780c */ /* 0x000fe20000f84270 */
[----:B------:R-:W-:Y:S02]  /*97f0*/  BSSY B1, `(.L_x_38) ;  /* 0x0000011000017945 */ /* 0x000fe40003800000 */
[----:B------:R-:W-:Y:S01]  /*9800*/  IMAD.X R7, R19, 0x1, R158, P2 ;  /* 0x0000000113077824 */ /* 0x000fe200010e069e */
[----:B------:R-:W-:Y:S02]  /*9810*/  MOV R158, UR9 ;  /* 0x00000009009e7c02 */ /* 0x000fe40008000f00 */
[----:B------:R-:W-:Y:S01]  /*9820*/  SHF.L.U32 R160, R160, 0x5, RZ ;  /* 0x00000005a0a07819 */ /* 0x000fe200000006ff */
[----:B------:R-:W-:-:S05]  /*9830*/  IMAD.WIDE.U32 R6, R22, UR43, R6 ;  /* 0x0000002b16067c25 */ /* 0x000fca000f8e0006 */
[----:B------:R-:W-:Y:S02]  /*9840*/  IADD3 R7, R159, R7, RZ ;  /* 0x000000079f077210 */ /* 0x000fe40007ffe0ff */
[----:B-1----:R-:W-:-:S04]  /*9850*/  LEA R8, P2, R6, R12, 0x2 ;  /* 0x0000000c06087211 */ /* 0x002fc800078410ff */
[----:B------:R-:W-:Y:S01]  /*9860*/  LEA.HI.X R9, R6, R13, R7, 0x2, P2 ;  /* 0x0000000d06097211 */ /* 0x000fe200010f1407 */
[----:B------:R-:W-:-:S05]  /*9870*/  IMAD.U32 R6, RZ, RZ, UR8 ;  /* 0x00000008ff067e24 */ /* 0x000fca000f8e00ff */
[----:B------:R-:W-:Y:S01]  /*9880*/  SHF.L.U64.HI R158, R6, 0x5, R158 ;  /* 0x00000005069e7819 */ /* 0x000fe2000001029e */
[----:B--2---:R-:W-:-:S04]  /*9890*/  FMUL R6, R23, R16 ;  /* 0x0000001017067220 */ /* 0x004fc80000400000 */
[----:B---3--:R-:W-:Y:S01]  /*98a0*/  FFMA R161, R161, R2, R6 ;  /* 0x00000002a1a17223 */ /* 0x008fe20000000006 */
[----:B------:R-:W-:-:S05]  /*98b0*/  IADD3 R6, P2, R160, R4, RZ ;  /* 0x00000004a0067210 */ /* 0x000fca0007f5e0ff */
[----:B------:R-:W-:-:S05]  /*98c0*/  IMAD.X R7, R158, 0x1, R5, P2 ;  /* 0x000000019e077824 */ /* 0x000fca00010e0605 */
[----:B------:R1:W-:Y:S01]  /*98d0*/  @P0 STG.E desc[UR36][R6.64], R161 ;  /* 0x000000a106000986 */ /* 0x0003e2000c101924 */
[----:B------:R-:W-:Y:S05]  /*98e0*/  @!P4 BRA `(.L_x_39) ;  /* 0x000000000004c947 */ /* 0x000fea0003800000 */
[----:B------:R2:W5:Y:S02]  /*98f0*/  LDG.E.LTC128B R23, desc[UR36][R8.64+0x4] ;  /* 0x0000042408177981 */ /* 0x000564000c1e1920 */
.L_x_39:
[----:B------:R-:W-:Y:S05]  /*9900*/  BSYNC B1 ;  /* 0x0000000000017941 */ /* 0x000fea0003800000 */
.L_x_38:
[----:B------:R-:W3:Y:S01]  /*9910*/  LDL.LU R162, [R1+0xc] ;  /* 0x00000c0001a27983 */ /* 0x000ee20000300800 */
[----:B-1---5:R-:W-:Y:S01]  /*9920*/  FMUL R161, R23, R16 ;  /* 0x0000001017a17220 */ /* 0x022fe20000400000 */
[----:B------:R-:W-:Y:S01]  /*9930*/  ISETP.GT.AND P0, PT, R0, 0x8, P3 ;  /* 0x000000080000780c */ /* 0x000fe20001f04270 */
[----:B------:R-:W-:Y:S02]  /*9940*/  BSSY B1, `(.L_x_40) ;  /* 0x0000005000017945 */ /* 0x000fe40003800000 */
[----:B---3--:R-:W-:-:S05]  /*9950*/  FFMA R161, R162, R2, R161 ;  /* 0x00000002a2a17223 */ /* 0x008fca00000000a1 */
[----:B------:R1:W-:Y:S05]  /*9960*/  @P4 STG.E desc[UR36][R6.64+0x4], R161 ;  /* 0x000004a106004986 */ /* 0x0003ea000c101924 */
[----:B------:R-:W-:Y:S05]  /*9970*/  @!P0 BRA `(.L_x_41) ;  /* 0x0000000000048947 */ /* 0x000fea0003800000 */
[----:B------:R3:W5:Y:S02]  /*9980*/  LDG.E.LTC128B R23, desc[UR36][R10.64+0x20] ;  /* 0x000020240a177981 */ /* 0x000764000c1e1920 */
.L_x_41:
[----:B------:R-:W-:Y:S05]  /*9990*/  BSYNC B1 ;  /* 0x0000000000017941 */ /* 0x000fea0003800000 */
.L_x_40:
[----:B------:R-:W4:Y:S01]  /*99a0*/  LDL.LU R162, [R1+0x10] ;  /* 0x0000100001a27983 */ /* 0x000f220000300800 */
[----:B-1---5:R-:W-:Y:S01]  /*99b0*/  FMUL R161, R23, R16 ;  /* 0x0000001017a17220 */ /* 0x022fe20000400000 */
[----:B------:R-:W-:Y:S01]  /*99c0*/  ISETP.GT.AND P2, PT, R0, 0x9, P3 ;  /* 0x000000090000780c */ /* 0x000fe20001f44270 */
[----:B------:R-:W-:Y:S02]  /*99d0*/  BSSY B1, `(.L_x_42) ;  /* 0x0000005000017945 */ /* 0x000fe40003800000 */
[----:B----4-:R-:W-:-:S05]  /*99e0*/  FFMA R161, R162, R2, R161 ;  /* 0x00000002a2a17223 */ /* 0x010fca00000000a1 */
[----:B------:R1:W-:Y:S05]  /*99f0*/  @P0 STG.E desc[UR36][R4.64+0x20], R161 ;  /* 0x000020a104000986 */ /* 0x0003ea000c101924 */
[----:B------:R-:W-:Y:S05]  /*9a00*/  @!P2 BRA `(.L_x_43) ;  /* 0x000000000004a947 */ /* 0x000fea0003800000 */
[----:B------:R4:W5:Y:S02]  /*9a10*/  LDG.E.LTC128B R23, desc[UR36][R10.64+0x24] ;  /* 0x000024240a177981 */ /* 0x000964000c1e1920 */
.L_x_43:
[----:B------:R-:W-:Y:S05]  /*9a20*/  BSYNC B1 ;  /* 0x0000000000017941 */ /* 0x000fea0003800000 */
.L_x_42:
[----:B------:R-:W2:Y:S01]  /*9a30*/  LDL.LU R162, [R1+0x14] ;  /* 0x0000140001a27983 */ /* 0x000ea20000300800 */
[----:B-1---5:R-:W-:Y:S01]  /*9a40*/  FMUL R161, R23, R16 ;  /* 0x0000001017a17220 */ /* 0x022fe20000400000 */
[----:B------:R-:W-:Y:S01]  /*9a50*/  ISETP.GT.AND P0, PT, R0, 0x8, P1 ;  /* 0x000000080000780c */ /* 0x000fe20000f04270 */
[----:B------:R-:W-:Y:S02]  /*9a60*/  BSSY B1, `(.L_x_44) ;  /* 0x0000005000017945 */ /* 0x000fe40003800000 */
[----:B--2---:R-:W-:-:S05]  /*9a70*/  FFMA R161, R162, R2, R161 ;  /* 0x00000002a2a17223 */ /* 0x004fca00000000a1 */
[----:B------:R1:W-:Y:S05]  /*9a80*/  @P2 STG.E desc[UR36][R4.64+0x24], R161 ;  /* 0x000024a104002986 */ /* 0x0003ea000c101924 */
[----:B------:R-:W-:Y:S05]  /*9a90*/  @!P0 BRA `(.L_x_45) ;  /* 0x0000000000048947 */ /* 0x000fea0003800000 */
[----:B------:R2:W5:Y:S02]  /*9aa0*/  LDG.E.LTC128B R23, desc[UR36][R8.64+0x20] ;  /* 0x0000202408177981 */ /* 0x000564000c1e1920 */
.L_x_45:
[----:B------:R-:W-:Y:S05]  /*9ab0*/  BSYNC B1 ;  /* 0x0000000000017941 */ /* 0x000fea0003800000 */
.L_x_44:
        /* <DEDUP_REMOVED lines=8> */
.L_x_47:
[----:B------:R-:W-:Y:S05]  /*9b40*/  BSYNC B1 ;  /* 0x0000000000017941 */ /* 0x000fea0003800000 */
.L_x_46:
        /* <DEDUP_REMOVED lines=8> */
.L_x_49:
[----:B------:R-:W-:Y:S05]  /*9bd0*/  BSYNC B1 ;  /* 0x0000000000017941 */ /* 0x000fea0003800000 */
.L_x_48:
        /* <DEDUP_REMOVED lines=8> */
.L_x_51:
[----:B------:R-:W-:Y:S05]  /*9c60*/  BSYNC B1 ;  /* 0x0000000000017941 */ /* 0x000fea0003800000 */
.L_x_50:
        /* <DEDUP_REMOVED lines=8> */
.L_x_53:
[----:B------:R-:W-:Y:S05]  /*9cf0*/  BSYNC B1 ;  /* 0x0000000000017941 */ /* 0x000fea0003800000 */
.L_x_52:
        /* <DEDUP_REMOVED lines=8> */
.L_x_55:
[----:B------:R-:W-:Y:S05]  /*9d80*/  BSYNC B1 ;  /* 0x0000000000017941 */ /* 0x000fea0003800000 */
.L_x_54:
        /* <DEDUP_REMOVED lines=8> */
.L_x_57:
[----:B------:R-:W-:Y:S05]  /*9e10*/  BSYNC B1 ;  /* 0x0000000000017941 */ /* 0x000fea0003800000 */
.L_x_56:
        /* <DEDUP_REMOVED lines=8> */
.L_x_59:
[----:B------:R-:W-:Y:S05]  /*9ea0*/  BSYNC B1 ;  /* 0x0000000000017941 */ /* 0x000fea0003800000 */
.L_x_58:
        /* <DEDUP_REMOVED lines=8> */
.L_x_61:
[----:B------:R-:W-:Y:S05]  /*9f30*/  BSYNC B1 ;  /* 0x0000000000017941 */ /* 0x000fea0003800000 */
.L_x_60:
        /* <DEDUP_REMOVED lines=8> */
.L_x_63:
[----:B------:R-:W-:Y:S05]  /*9fc0*/  BSYNC B1 ;  /* 0x0000000000017941 */ /* 0x000fea0003800000 */
.L_x_62:
        /* <DEDUP_REMOVED lines=8> */
.L_x_65:
[----:B------:R-:W-:Y:S05]  /*a050*/  BSYNC B1 ;  /* 0x0000000000017941 */ /* 0x000fea0003800000 */
.L_x_64:
        /* <DEDUP_REMOVED lines=8> */
.L_x_67:
[----:B------:R-:W-:Y:S05]  /*a0e0*/  BSYNC B1 ;  /* 0x0000000000017941 */ /* 0x000fea0003800000 */
.L_x_66:
        /* <DEDUP_REMOVED lines=8> */
.L_x_69:
[----:B------:R-:W-:Y:S05]  /*a170*/  BSYNC B1 ;  /* 0x0000000000017941 */ /* 0x000fea0003800000 */
.L_x_68:
        /* <DEDUP_REMOVED lines=8> */
.L_x_71:
[----:B------:R-:W-:Y:S05]  /*a200*/  BSYNC B1 ;  /* 0x0000000000017941 */ /* 0x000fea0003800000 */
.L_x_70:
        /* <DEDUP_REMOVED lines=8> */
.L_x_73:
[----:B------:R-:W-:Y:S05]  /*a290*/  BSYNC B1 ;  /* 0x0000000000017941 */ /* 0x000fea0003800000 */
.L_x_72:
        /* <DEDUP_REMOVED lines=8> */
.L_x_75:
[----:B------:R-:W-:Y:S05]  /*a320*/  BSYNC B1 ;  /* 0x0000000000017941 */ /* 0x000fea0003800000 */
.L_x_74:
        /* <DEDUP_REMOVED lines=8> */
.L_x_77:
[----:B------:R-:W-:Y:S05]  /*a3b0*/  BSYNC B1 ;  /* 0x0000000000017941 */ /* 0x000fea0003800000 */
.L_x_76:
        /* <DEDUP_REMOVED lines=8> */
.L_x_79:
[----:B------:R-:W-:Y:S05]  /*a440*/  BSYNC B1 ;  /* 0x0000000000017941 */ /* 0x000fea0003800000 */
.L_x_78:
        /* <DEDUP_REMOVED lines=8> */
.L_x_81:
[----:B------:R-:W-:Y:S05]  /*a4d0*/  BSYNC B1 ;  /* 0x0000000000017941 */ /* 0x000fea0003800000 */
.L_x_80:
        /* <DEDUP_REMOVED lines=8> */
.L_x_83:
[----:B------:R-:W-:Y:S05]  /*a560*/  BSYNC B1 ;  /* 0x0000000000017941 */ /* 0x000fea0003800000 */
.L_x_82:
        /* <DEDUP_REMOVED lines=8> */
.L_x_85:
[----:B------:R-:W-:Y:S05]  /*a5f0*/  BSYNC B1 ;  /* 0x0000000000017941 */ /* 0x000fea0003800000 */
.L_x_84:
        /* <DEDUP_REMOVED lines=8> */
.L_x_87:
[----:B------:R-:W-:Y:S05]  /*a680*/  BSYNC B1 ;  /* 0x0000000000017941 */ /* 0x000fea0003800000 */
.L_x_86:
        /* <DEDUP_REMOVED lines=8> */
.L_x_89:
[----:B------:R-:W-:Y:S05]  /*a710*/  BSYNC B1 ;  /* 0x0000000000017941 */ /* 0x000fea0003800000 */
.L_x_88:
        /* <DEDUP_REMOVED lines=8> */
.L_x_91:
[----:B------:R-:W-:Y:S05]  /*a7a0*/  BSYNC B1 ;  /* 0x0000000000017941 */ /* 0x000fea0003800000 */
.L_x_90:
        /* <DEDUP_REMOVED lines=8> */
.L_x_93:
[----:B------:R-:W-:Y:S05]  /*a830*/  BSYNC B1 ;  /* 0x0000000000017941 */ /* 0x000fea0003800000 */
.L_x_92:
        /* <DEDUP_REMOVED lines=8> */
.L_x_95:
[----:B------:R-:W-:Y:S05]  /*a8c0*/  BSYNC B1 ;  /* 0x0000000000017941 */ /* 0x000fea0003800000 */
.L_x_94:
        /* <DEDUP_REMOVED lines=8> */
.L_x_97:
[----:B------:R-:W-:Y:S05]  /*a950*/  BSYNC B1 ;  /* 0x0000000000017941 */ /* 0x000fea0003800000 */
.L_x_96:
        /* <DEDUP_REMOVED lines=8> */
.L_x_99:
[----:B------:R-:W-:Y:S05]  /*a9e0*/  BSYNC B1 ;  /* 0x0000000000017941 */ /* 0x000fea0003800000 */
.L_x_98:
        /* <DEDUP_REMOVED lines=8> */
.L_x_101:
[----:B------:R-:W-:Y:S05]  /*aa70*/  BSYNC B1 ;  /* 0x0000000000017941 */ /* 0x000fea0003800000 */
.L_x_100:
        /* <DEDUP_REMOVED lines=8> */
.L_x_103:
[----:B------:R-:W-:Y:S05]  /*ab00*/  BSYNC B1 ;  /* 0x0000000000017941 */ /* 0x000fea0003800000 */
.L_x_102:
        /* <DEDUP_REMOVED lines=8> */
.L_x_105:
[----:B------:R-:W-:Y:S05]  /*ab90*/  BSYNC B1 ;  /* 0x0000000000017941 */ /* 0x000fea0003800000 */
.L_x_104:
        /* <DEDUP_REMOVED lines=8> */
.L_x_107:
[----:B------:R-:W-:Y:S05]  /*ac20*/  BSYNC B1 ;  /* 0x0000000000017941 */ /* 0x000fea0003800000 */
.L_x_106:
        /* <DEDUP_REMOVED lines=8> */
.L_x_109:
[----:B------:R-:W-:Y:S05]  /*acb0*/  BSYNC B1 ;  /* 0x0000000000017941 */ /* 0x000fea0003800000 */
.L_x_108:
        /* <DEDUP_REMOVED lines=8> */
.L_x_111:
[----:B------:R-:W-:Y:S05]  /*ad40*/  BSYNC B1 ;  /* 0x0000000000017941 */ /* 0x000fea0003800000 */
.L_x_110:
        /* <DEDUP_REMOVED lines=8> */
.L_x_113:
[----:B------:R-:W-:Y:S05]  /*add0*/  BSYNC B1 ;  /* 0x0000000000017941 */ /* 0x000fea0003800000 */
.L_x_112:
        /* <DEDUP_REMOVED lines=8> */
.L_x_115:
[----:B------:R-:W-:Y:S05]  /*ae60*/  BSYNC B1 ;  /* 0x0000000000017941 */ /* 0x000fea0003800000 */
.L_x_114:
        /* <DEDUP_REMOVED lines=8> */
.L_x_117:
[----:B------:R-:W-:Y:S05]  /*aef0*/  BSYNC B1 ;  /* 0x0000000000017941 */ /* 0x000fea0003800000 */
.L_x_116:
        /* <DEDUP_REMOVED lines=8> */
.L_x_119:
[----:B------:R-:W-:Y:S05]  /*af80*/  BSYNC B1 ;  /* 0x0000000000017941 */ /* 0x000fea0003800000 */
.L_x_118:
        /* <DEDUP_REMOVED lines=8> */
.L_x_121:
[----:B------:R-:W-:Y:S05]  /*b010*/  BSYNC B1 ;  /* 0x0000000000017941 */ /* 0x000fea0003800000 */
.L_x_120:
        /* <DEDUP_REMOVED lines=8> */
.L_x_123:
[----:B------:R-:W-:Y:S05]  /*b0a0*/  BSYNC B1 ;  /* 0x0000000000017941 */ /* 0x000fea0003800000 */
.L_x_122:
        /* <DEDUP_REMOVED lines=8> */
.L_x_125:
[----:B------:R-:W-:Y:S05]  /*b130*/  BSYNC B1 ;  /* 0x0000000000017941 */ /* 0x000fea0003800000 */
.L_x_124:
        /* <DEDUP_REMOVED lines=8> */
.L_x_127:
[----:B------:R-:W-:Y:S05]  /*b1c0*/  BSYNC B1 ;  /* 0x0000000000017941 */ /* 0x000fea0003800000 */
.L_x_126:
        /* <DEDUP_REMOVED lines=8> */
.L_x_129:
[----:B------:R-:W-:Y:S05]  /*b250*/  BSYNC B1 ;  /* 0x0000000000017941 */ /* 0x000fea0003800000 */
.L_x_128:
        /* <DEDUP_REMOVED lines=8> */
.L_x_131:
[----:B------:R-:W-:Y:S05]  /*b2e0*/  BSYNC B1 ;  /* 0x0000000000017941 */ /* 0x000fea0003800000 */
.L_x_130:
        /* <DEDUP_REMOVED lines=8> */
.L_x_133:
[----:B------:R-:W-:Y:S05]  /*b370*/  BSYNC B1 ;  /* 0x0000000000017941 */ /* 0x000fea0003800000 */
.L_x_132:
        /* <DEDUP_REMOVED lines=8> */
.L_x_135:
[----:B------:R-:W-:Y:S05]  /*b400*/  BSYNC B1 ;  /* 0x0000000000017941 */ /* 0x000fea0003800000 */
.L_x_134:
        /* <DEDUP_REMOVED lines=8> */
.L_x_137:
[----:B------:R-:W-:Y:S05]  /*b490*/  BSYNC B1 ;  /* 0x0000000000017941 */ /* 0x000fea0003800000 */
.L_x_136:
        /* <DEDUP_REMOVED lines=8> */
.L_x_139:
[----:B------:R-:W-:Y:S05]  /*b520*/  BSYNC B1 ;  /* 0x0000000000017941 */ /* 0x000fea0003800000 */
.L_x_138:
        /* <DEDUP_REMOVED lines=8> */
.L_x_141:
[----:B------:R-:W-:Y:S05]  /*b5b0*/  BSYNC B1 ;  /* 0x0000000000017941 */ /* 0x000fea0003800000 */
.L_x_140:
        /* <DEDUP_REMOVED lines=8> */
.L_x_143:
[----:B------:R-:W-:Y:S05]  /*b640*/  BSYNC B1 ;  /* 0x0000000000017941 */ /* 0x000fea0003800000 */
.L_x_142:
        /* <DEDUP_REMOVED lines=8> */
.L_x_145:
[----:B------:R-:W-:Y:S05]  /*b6d0*/  BSYNC B1 ;  /* 0x0000000000017941 */ /* 0x000fea0003800000 */
.L_x_144:
        /* <DEDUP_REMOVED lines=8> */
.L_x_147:
[----:B------:R-:W-:Y:S05]  /*b760*/  BSYNC B1 ;  /* 0x0000000000017941 */ /* 0x000fea0003800000 */
.L_x_146:
        /* <DEDUP_REMOVED lines=8> */
.L_x_149:
[----:B------:R-:W-:Y:S05]  /*b7f0*/  BSYNC B1 ;  /* 0x0000000000017941 */ /* 0x000fea0003800000 */
.L_x_148:
        /* <DEDUP_REMOVED lines=8> */
.L_x_151:
[----:B------:R-:W-:Y:S05]  /*b880*/  BSYNC B1 ;  /* 0x0000000000017941 */ /* 0x000fea0003800000 */
.L_x_150:
        /* <DEDUP_REMOVED lines=8> */
.L_x_153:
[----:B------:R-:W-:Y:S05]  /*b910*/  BSYNC B1 ;  /* 0x0000000000017941 */ /* 0x000fea0003800000 */
.L_x_152:
        /* <DEDUP_REMOVED lines=8> */
.L_x_155:
[----:B------:R-:W-:Y:S05]  /*b9a0*/  BSYNC B1 ;  /* 0x0000000000017941 */ /* 0x000fea0003800000 */
.L_x_154:
        /* <DEDUP_REMOVED lines=8> */
.L_x_157:
[----:B------:R-:W-:Y:S05]  /*ba30*/  BSYNC B1 ;  /* 0x0000000000017941 */ /* 0x000fea0003800000 */
.L_x_156:
        /* <DEDUP_REMOVED lines=8> */
.L_x_159:
[----:B------:R-:W-:Y:S05]  /*bac0*/  BSYNC B1 ;  /* 0x0000000000017941 */ /* 0x000fea0003800000 */
.L_x_158:
        /* <DEDUP_REMOVED lines=8> */
.L_x_161:
[----:B------:R-:W-:Y:S05]  /*bb50*/  BSYNC B1 ;  /* 0x0000000000017941 */ /* 0x000fea0003800000 */
.L_x_160:
        /* <DEDUP_REMOVED lines=8> */
.L_x_163:
[----:B------:R-:W-:Y:S05]  /*bbe0*/  BSYNC B1 ;  /* 0x0000000000017941 */ /* 0x000fea0003800000 */
.L_x_162:
        /* <DEDUP_REMOVED lines=8> */
.L_x_165:
[----:B------:R-:W-:Y:S05]  /*bc70*/  BSYNC B1 ;  /* 0x0000000000017941 */ /* 0x000fea0003800000 */
.L_x_164:
        /* <DEDUP_REMOVED lines=8> */
.L_x_167:
[----:B------:R-:W-:Y:S05]  /*bd00*/  BSYNC B1 ;  /* 0x0000000000017941 */ /* 0x000fea0003800000 */
.L_x_166:
        /* <DEDUP_REMOVED lines=8> */
.L_x_169:
[----:B------:R-:W-:Y:S05]  /*bd90*/  BSYNC B1 ;  /* 0x0000000000017941 */ /* 0x000fea0003800000 */
.L_x_168:
        /* <DEDUP_REMOVED lines=8> */
.L_x_171:
[----:B------:R-:W-:Y:S05]  /*be20*/  BSYNC B1 ;  /* 0x0000000000017941 */ /* 0x000fea0003800000 */
.L_x_170:
        /* <DEDUP_REMOVED lines=8> */
.L_x_173:
[----:B------:R-:W-:Y:S05]  /*beb0*/  BSYNC B1 ;  /* 0x0000000000017941 */ /* 0x000fea0003800000 */
.L_x_172:
        /* <DEDUP_REMOVED lines=8> */
.L_x_175:
[----:B------:R-:W-:Y:S05]  /*bf40*/  BSYNC B1 ;  /* 0x0000000000017941 */ /* 0x000fea0003800000 */
.L_x_174:
        /* <DEDUP_REMOVED lines=8> */
.L_x_177:
[----:B------:R-:W-:Y:S05]  /*bfd0*/  BSYNC B1 ;  /* 0x0000000000017941 */ /* 0x000fea0003800000 */
.L_x_176:
        /* <DEDUP_REMOVED lines=8> */
.L_x_179:
[----:B------:R-:W-:Y:S05]  /*c060*/  BSYNC B1 ;  /* 0x0000000000017941 */ /* 0x000fea0003800000 */
.L_x_178:
        /* <DEDUP_REMOVED lines=8> */
.L_x_181:
[----:B------:R-:W-:Y:S05]  /*c0f0*/  BSYNC B1 ;  /* 0x0000000000017941 */ /* 0x000fea0003800000 */
.L_x_180:
        /* <DEDUP_REMOVED lines=8> */
.L_x_183:
[----:B------:R-:W-:Y:S05]  /*c180*/  BSYNC B1 ;  /* 0x0000000000017941 */ /* 0x000fea0003800000 */
.L_x_182:
        /* <DEDUP_REMOVED lines=8> */
.L_x_185:
[----:B------:R-:W-:Y:S05]  /*c210*/  BSYNC B1 ;  /* 0x0000000000017941 */ /* 0x000fea0003800000 */
.L_x_184:
        /* <DEDUP_REMOVED lines=8> */
.L_x_187:
[----:B------:R-:W-:Y:S05]  /*c2a0*/  BSYNC B1 ;  /* 0x0000000000017941 */ /* 0x000fea0003800000 */
.L_x_186:
        /* <DEDUP_REMOVED lines=8> */
.L_x_189:
[----:B------:R-:W-:Y:S05]  /*c330*/  BSYNC B1 ;  /* 0x0000000000017941 */ /* 0x000fea0003800000 */
.L_x_188:
        /* <DEDUP_REMOVED lines=8> */
.L_x_191:
[----:B------:R-:W-:Y:S05]  /*c3c0*/  BSYNC B1 ;  /* 0x0000000000017941 */ /* 0x000fea0003800000 */
.L_x_190:
        /* <DEDUP_REMOVED lines=8> */
.L_x_193:
[----:B------:R-:W-:Y:S05]  /*c450*/  BSYNC B1 ;  /* 0x0000000000017941 */ /* 0x000fea0003800000 */
.L_x_192:
        /* <DEDUP_REMOVED lines=8> */
.L_x_195:
[----:B------:R-:W-:Y:S05]  /*c4e0*/  BSYNC B1 ;  /* 0x0000000000017941 */ /* 0x000fea0003800000 */
.L_x_194:
        /* <DEDUP_REMOVED lines=8> */
.L_x_197:
[----:B------:R-:W-:Y:S05]  /*c570*/  BSYNC B1 ;  /* 0x0000000000017941 */ /* 0x000fea0003800000 */
.L_x_196:
        /* <DEDUP_REMOVED lines=8> */
.L_x_199:
[----:B------:R-:W-:Y:S05]  /*c600*/  BSYNC B1 ;  /* 0x0000000000017941 */ /* 0x000fea0003800000 */
.L_x_198:
        /* <DEDUP_REMOVED lines=8> */
.L_x_201:
[----:B------:R-:W-:Y:S05]  /*c690*/  BSYNC B1 ;  /* 0x0000000000017941 */ /* 0x000fea0003800000 */
.L_x_200:
        /* <DEDUP_REMOVED lines=8> */
.L_x_203:
[----:B------:R-:W-:Y:S05]  /*c720*/  BSYNC B1 ;  /* 0x0000000000017941 */ /* 0x000fea0003800000 */
.L_x_202:
        /* <DEDUP_REMOVED lines=8> */
.L_x_205:
[----:B------:R-:W-:Y:S05]  /*c7b0*/  BSYNC B1 ;  /* 0x0000000000017941 */ /* 0x000fea0003800000 */
.L_x_204:
        /* <DEDUP_REMOVED lines=8> */
.L_x_207:
[----:B------:R-:W-:Y:S05]  /*c840*/  BSYNC B1 ;  /* 0x0000000000017941 */ /* 0x000fea0003800000 */
.L_x_206:
        /* <DEDUP_REMOVED lines=8> */
.L_x_209:
[----:B------:R-:W-:Y:S05]  /*c8d0*/  BSYNC B1 ;  /* 0x0000000000017941 */ /* 0x000fea0003800000 */
.L_x_208:
        /* <DEDUP_REMOVED lines=8> */
.L_x_211:
[----:B------:R-:W-:Y:S05]  /*c960*/  BSYNC B1 ;  /* 0x0000000000017941 */ /* 0x000fea0003800000 */
.L_x_210:
        /* <DEDUP_REMOVED lines=8> */
.L_x_213:
[----:B------:R-:W-:Y:S05]  /*c9f0*/  BSYNC B1 ;  /* 0x0000000000017941 */ /* 0x000fea0003800000 */
.L_x_212:
        /* <DEDUP_REMOVED lines=8> */
.L_x_215:
[----:B------:R-:W-:Y:S05]  /*ca80*/  BSYNC B1 ;  /* 0x0000000000017941 */ /* 0x000fea0003800000 */
.L_x_214:
        /* <DEDUP_REMOVED lines=8> */
.L_x_217:
[----:B------:R-:W-:Y:S05]  /*cb10*/  BSYNC B1 ;  /* 0x0000000000017941 */ /* 0x000fea0003800000 */
.L_x_216:
        /* <DEDUP_REMOVED lines=8> */
.L_x_219:
[----:B------:R-:W-:Y:S05]  /*cba0*/  BSYNC B1 ;  /* 0x0000000000017941 */ /* 0x000fea0003800000 */
.L_x_218:
        /* <DEDUP_REMOVED lines=8> */
.L_x_221:
[----:B------:R-:W-:Y:S05]  /*cc30*/  BSYNC B1 ;  /* 0x0000000000017941 */ /* 0x000fea0003800000 */
.L_x_220:
        /* <DEDUP_REMOVED lines=8> */
.L_x_223:
[----:B------:R-:W-:Y:S05]  /*ccc0*/  BSYNC B1 ;  /* 0x0000000000017941 */ /* 0x000fea0003800000 */
.L_x_222:
        /* <DEDUP_REMOVED lines=8> */
.L_x_225:
[----:B------:R-:W-:Y:S05]  /*cd50*/  BSYNC B1 ;  /* 0x0000000000017941 */ /* 0x000fea0003800000 */
.L_x_224:
        /* <DEDUP_REMOVED lines=8> */
.L_x_227:
[----:B------:R-:W-:Y:S05]  /*cde0*/  BSYNC B1 ;  /* 0x0000000000017941 */ /* 0x000fea0003800000 */
.L_x_226:
        /* <DEDUP_REMOVED lines=8> */
.L_x_229:
[----:B------:R-:W-:Y:S05]  /*ce70*/  BSYNC B1 ;  /* 0x0000000000017941 */ /* 0x000fea0003800000 */
.L_x_228:
        /* <DEDUP_REMOVED lines=8> */
.L_x_231:
[----:B------:R-:W-:Y:S05]  /*cf00*/  BSYNC B1 ;  /* 0x0000000000017941 */ /* 0x000fea0003800000 */
.L_x_230:
        /* <DEDUP_REMOVED lines=8> */
.L_x_233:
[----:B------:R-:W-:Y:S05]  /*cf90*/  BSYNC B1 ;  /* 0x0000000000017941 */ /* 0x000fea0003800000 */
.L_x_232:
        /* <DEDUP_REMOVED lines=8> */
.L_x_235:
[----:B------:R-:W-:Y:S05]  /*d020*/  BSYNC B1 ;  /* 0x0000000000017941 */ /* 0x000fea0003800000 */
.L_x_234:
        /* <DEDUP_REMOVED lines=8> */
.L_x_237:
[----:B------:R-:W-:Y:S05]  /*d0b0*/  BSYNC B1 ;  /* 0x0000000000017941 */ /* 0x000fea0003800000 */
.L_x_236:
        /* <DEDUP_REMOVED lines=8> */
.L_x_239:
[----:B------:R-:W-:Y:S05]  /*d140*/  BSYNC B1 ;  /* 0x0000000000017941 */ /* 0x000fea0003800000 */
.L_x_238:
        /* <DEDUP_REMOVED lines=8> */
.L_x_241:
[----:B------:R-:W-:Y:S05]  /*d1d0*/  BSYNC B1 ;  /* 0x0000000000017941 */ /* 0x000fea0003800000 */
.L_x_240:
        /* <DEDUP_REMOVED lines=8> */
.L_x_243:
[----:B------:R-:W-:Y:S05]  /*d260*/  BSYNC B1 ;  /* 0x0000000000017941 */ /* 0x000fea0003800000 */
.L_x_242:
        /* <DEDUP_REMOVED lines=8> */
.L_x_245:
[----:B------:R-:W-:Y:S05]  /*d2f0*/  BSYNC B1 ;  /* 0x0000000000017941 */ /* 0x000fea0003800000 */
.L_x_244:
        /* <DEDUP_REMOVED lines=8> */
.L_x_247:
[----:B------:R-:W-:Y:S05]  /*d380*/  BSYNC B1 ;  /* 0x0000000000017941 */ /* 0x000fea0003800000 */
.L_x_246:
        /* <DEDUP_REMOVED lines=8> */
.L_x_249:
[----:B------:R-:W-:Y:S05]  /*d410*/  BSYNC B1 ;  /* 0x0000000000017941 */ /* 0x000fea0003800000 */
.L_x_248:
        /* <DEDUP_REMOVED lines=8> */
.L_x_251:
[----:B------:R-:W-:Y:S05]  /*d4a0*/  BSYNC B1 ;  /* 0x0000000000017941 */ /* 0x000fea0003800000 */
.L_x_250:
        /* <DEDUP_REMOVED lines=8> */
.L_x_253:
[----:B------:R-:W-:Y:S05]  /*d530*/  BSYNC B1 ;  /* 0x0000000000017941 */ /* 0x000fea0003800000 */
.L_x_252:
        /* <DEDUP_REMOVED lines=8> */
.L_x_255:
[----:B------:R-:W-:Y:S05]  /*d5c0*/  BSYNC B1 ;  /* 0x0000000000017941 */ /* 0x000fea0003800000 */
.L_x_254:
        /* <DEDUP_REMOVED lines=8> */
.L_x_257:
[----:B------:R-:W-:Y:S05]  /*d650*/  BSYNC B1 ;  /* 0x0000000000017941 */ /* 0x000fea0003800000 */
.L_x_256:
        /* <DEDUP_REMOVED lines=8> */
.L_x_259:
[----:B------:R-:W-:Y:S05]  /*d6e0*/  BSYNC B1 ;  /* 0x0000000000017941 */ /* 0x000fea0003800000 */
.L_x_258:
        /* <DEDUP_REMOVED lines=8> */
.L_x_261:
[----:B------:R-:W-:Y:S05]  /*d770*/  BSYNC B1 ;  /* 0x0000000000017941 */ /* 0x000fea0003800000 */
.L_x_260:
        /* <DEDUP_REMOVED lines=8> */
.L_x_263:
[----:B------:R-:W-:Y:S05]  /*d800*/  BSYNC B1 ;  /* 0x0000000000017941 */ /* 0x000fea0003800000 */
.L_x_262:
        /* <DEDUP_REMOVED lines=8> */
.L_x_265:
[----:B------:R-:W-:Y:S05]  /*d890*/  BSYNC B1 ;  /* 0x0000000000017941 */ /* 0x000fea0003800000 */
.L_x_264:
        /* <DEDUP_REMOVED lines=8> */
.L_x_267:
[----:B------:R-:W-:Y:S05]  /*d920*/  BSYNC B1 ;  /* 0x0000000000017941 */ /* 0x000fea0003800000 */
.L_x_266:
        /* <DEDUP_REMOVED lines=8> */
.L_x_269:
[----:B------:R-:W-:Y:S05]  /*d9b0*/  BSYNC B1 ;  /* 0x0000000000017941 */ /* 0x000fea0003800000 */
.L_x_268:
        /* <DEDUP_REMOVED lines=8> */
.L_x_271:
[----:B------:R-:W-:Y:S05]  /*da40*/  BSYNC B1 ;  /* 0x0000000000017941 */ /* 0x000fea0003800000 */
.L_x_270:
        /* <DEDUP_REMOVED lines=8> */
.L_x_273:
[----:B------:R-:W-:Y:S05]  /*dad0*/  BSYNC B1 ;  /* 0x0000000000017941 */ /* 0x000fea0003800000 */
.L_x_272:
        /* <DEDUP_REMOVED lines=8> */
.L_x_275:
[----:B------:R-:W-:Y:S05]  /*db60*/  BSYNC B1 ;  /* 0x0000000000017941 */ /* 0x000fea0003800000 */
.L_x_274:
        /* <DEDUP_REMOVED lines=8> */
.L_x_277:
[----:B------:R-:W-:Y:S05]  /*dbf0*/  BSYNC B1 ;  /* 0x0000000000017941 */ /* 0x000fea0003800000 */
.L_x_276:
        /* <DEDUP_REMOVED lines=8> */
.L_x_279:
[----:B------:R-:W-:Y:S05]  /*dc80*/  BSYNC B1 ;  /* 0x0000000000017941 */ /* 0x000fea0003800000 */
.L_x_278:
        /* <DEDUP_REMOVED lines=8> */
.L_x_281:
[----:B------:R-:W-:Y:S05]  /*dd10*/  BSYNC B1 ;  /* 0x0000000000017941 */ /* 0x000fea0003800000 */
.L_x_280:
[----:B------:R-:W3:Y:S01]  /*dd20*/  LDL.LU R162, [R1+0x1f0] ;  /* 0x0001f00001a27983 */ /* 0x000ee20000300800 */
[----:B-1---5:R-:W-:Y:S01]  /*dd30*/  FMUL R161, R23, R16 ;  /* 0x0000001017a17220 */ /* 0x022fe20000400000 */
[----:B------:R-:W-:Y:S01]  /*dd40*/  ISETP.GT.AND P3, PT, R0, 0xf9, P3 ;  /* 0x000000f90000780c */ /* 0x000fe20001f64270 */
[----:B------:R-:W-:Y:S01]  /*dd50*/  BSSY B1, `(.L_x_282) ;  /* 0x0000006000017945 */ /* 0x000fe20003800000 */
[----:B------:R-:W-:Y:S01]  /*dd60*/  IADD3 R163, P0, R3, 0x80, RZ ;  /* 0x0000008003a37810 */ /* 0x000fe20007f1e0ff */
[----:B---3--:R-:W-:-:S05]  /*dd70*/  FFMA R161, R162, R2, R161 ;  /* 0x00000002a2a17223 */ /* 0x008fca00000000a1 */
[----:B------:R1:W-:Y:S05]  /*dd80*/  @P4 STG.E desc[UR36][R4.64+0x3e0], R161 ;  /* 0x0003e0a104004986 */ /* 0x0003ea000c101924 */
[----:B------:R-:W-:Y:S05]  /*dd90*/  @!P3 BRA `(.L_x_283) ;  /* 0x000000000004b947 */ /* 0x000fea0003800000 */
[----:B------:R3:W5:Y:S02]  /*dda0*/  LDG.E.LTC128B R23, desc[UR36][R10.64+0x3e4] ;  /* 0x0003e4240a177981 */ /* 0x000764000c1e1920 */
.L_x_283:
[----:B------:R-:W-:Y:S05]  /*ddb0*/  BSYNC B1 ;  /* 0x0000000000017941 */ /* 0x000fea0003800000 */
.L_x_282:
[----:B0-234-:R-:W2:Y:S01]  /*ddc0*/  LDL.LU R10, [R1+0x1f4] ;  /* 0x0001f400010a7983 */ /* 0x01dea20000300800 */
[----:B-----5:R-:W-:Y:S01]  /*ddd0*/  FMUL R3, R23, R16 ;  /* 0x0000001017037220 */ /* 0x020fe20000400000 */
[----:B------:R-:W-:Y:S01]  /*dde0*/  ISETP.GT.AND P2, PT, R0, 0xf8, P1 ;  /* 0x000000f80000780c */ /* 0x000fe20000f44270 */
[----:B------:R-:W-:Y:S01]  /*ddf0*/  BSSY B1, `(.L_x_284) ;  /* 0x0000007000017945 */ /* 0x000fe20003800000 */
[----:B------:R-:W-:Y:S01]  /*de00*/  IADD3.X R11, RZ, UR7, RZ, P0, !PT ;  /* 0x00000007ff0b7c10 */ /* 0x000fe200087fe4ff */
[----:B--2---:R-:W-:-:S04]  /*de10*/  FFMA R3, R10, R2, R3 ;  /* 0x000000020a037223 */ /* 0x004fc80000000003 */
[----:B------:R-:W-:Y:S01]  /*de20*/  IMAD R10, R11, R14, RZ ;  /* 0x0000000e0b0a7224 */ /* 0x000fe200078e02ff */
[----:B------:R0:W-:Y:S05]  /*de30*/  @P3 STG.E desc[UR36][R4.64+0x3e4], R3 ;  /* 0x0003e40304003986 */ /* 0x0001ea000c101924 */
[----:B------:R-:W-:Y:S05]  /*de40*/  @!P2 BRA `(.L_x_285) ;  /* 0x000000000004a947 */ /* 0x000fea0003800000 */
[----:B------:R2:W5:Y:S02]  /*de50*/  LDG.E.LTC128B R23, desc[UR36][R8.64+0x3e0] ;  /* 0x0003e02408177981 */ /* 0x000564000c1e1920 */
.L_x_285:
[----:B------:R-:W-:Y:S05]  /*de60*/  BSYNC B1 ;  /* 0x0000000000017941 */ /* 0x000fea0003800000 */
.L_x_284:
[----:B------:R-:W3:Y:S01]  /*de70*/  LDL.LU R11, [R1+0x1f8] ;  /* 0x0001f800010b7983 */ /* 0x000ee20000300800 */
[----:B0----5:R-:W-:Y:S01]  /*de80*/  FMUL R3, R23, R16 ;  /* 0x0000001017037220 */ /* 0x021fe20000400000 */
[C---:B------:R-:W-:Y:S01]  /*de90*/  ISETP.GT.AND P1, PT, R0.reuse, 0xf9, P1 ;  /* 0x000000f90000780c */ /* 0x040fe20000f24270 */
[----:B------:R-:W-:Y:S01]  /*dea0*/  IMAD R165, R163, R15, R10 ;  /* 0x0000000fa3a57224 */ /* 0x000fe200078e020a */
[----:B------:R-:W-:Y:S01]  /*deb0*/  ISETP.GT.AND P0, PT, R153, 0x80, PT ;  /* 0x000000809900780c */ /* 0x000fe20003f04270 */
[----:B------:R-:W-:Y:S03]  /*dec0*/  BSSY B1, `(.L_x_286) ;  /* 0x0000008000017945 */ /* 0x000fe60003800000 */
[----:B------:R-:W-:Y:S01]  /*ded0*/  ISETP.GT.AND P3, PT, R0, RZ, P0 ;  /* 0x000000ff0000720c */ /* 0x000fe20000764270 */
[----:B---3--:R-:W-:Y:S01]  /*dee0*/  FFMA R3, R11, R2, R3 ;  /* 0x000000020b037223 */ /* 0x008fe20000000003 */
[----:B------:R-:W-:-:S04]  /*def0*/  IMAD.WIDE.U32 R10, R163, R14, R20 ;  /* 0x0000000ea30a7225 */ /* 0x000fc800078e0014 */
[----:B------:R0:W-:Y:S01]  /*df00*/  @P2 STG.E desc[UR36][R6.64+0x3e0], R3 ;  /* 0x0003e00306002986 */ /* 0x0001e2000c101924 */
[----:B------:R-:W-:Y:S01]  /*df10*/  IMAD.IADD R15, R11, 0x1, R165 ;  /* 0x000000010b0f7824 */ /* 0x000fe200078e02a5 */
[----:B------:R-:W-:Y:S06]  /*df20*/  @!P1 BRA `(.L_x_287) ;  /* 0x0000000000049947 */ /* 0x000fec0003800000 */
[----:B------:R3:W5:Y:S02]  /*df30*/  LDG.E.LTC128B R23, desc[UR36][R8.64+0x3e4] ;  /* 0x0003e42408177981 */ /* 0x000764000c1e1920 */
.L_x_287:
[----:B------:R-:W-:Y:S05]  /*df40*/  BSYNC B1 ;  /* 0x0000000000017941 */ /* 0x000fea0003800000 */
.L_x_286:
[----:B-1----:R-:W4:Y:S01]  /*df50*/  LDL.LU R161, [R1+0x1fc] ;  /* 0x0001fc0001a17983 */ /* 0x002f220000300800 */
[----:B0----5:R-:W-:Y:S01]  /*df60*/  FMUL R3, R23, R16 ;  /* 0x0000001017037220 */ /* 0x021fe20000400000 */
[----:B--23--:R-:W-:-:S04]  /*df70*/  LEA R8, P2, R10, R12, 0x2 ;  /* 0x0000000c0a087211 */ /* 0x00cfc800078410ff */
[----:B------:R-:W-:Y:S01]  /*df80*/  LEA.HI.X R9, R10, R13, R15, 0x2, P2 ;  /* 0x0000000d0a097211 */ /* 0x000fe200010f140f */
[----:B----4-:R-:W-:Y:S01]  /*df90*/  FFMA R3, R161, R2, R3 ;  /* 0x00000002a1037223 */ /* 0x010fe20000000003 */
[----:B------:R-:W-:-:S04]  /*dfa0*/  MOV R161, R23 ;  /* 0x0000001700a17202 */ /* 0x000fc80000000f00 */
[----:B------:R0:W-:Y:S04]  /*dfb0*/  @P1 STG.E desc[UR36][R6.64+0x3e4], R3 ;  /* 0x0003e40306001986 */ /* 0x0001e8000c101924 */
[----:B------:R1:W2:Y:S01]  /*dfc0*/  @P3 LDG.E.LTC128B R161, desc[UR36][R8.64] ;  /* 0x0000002408a13981 */ /* 0x0002a2000c1e1920 */
[CC--:B------:R-:W-:Y:S01]  /*dfd0*/  IMAD.WIDE.U32 R10, R163.reuse, R14.reuse, R18 ;  /* 0x0000000ea30a7225 */ /* 0x0c0fe200078e0012 */
[----:B------:R-:W-:Y:S01]  /*dfe0*/  ISETP.GT.AND P2, PT, R0, 0x1, P0 ;  /* 0x000000010000780c */ /* 0x000fe20000744270 */
[----:B------:R-:W-:Y:S02]  /*dff0*/  BSSY B1, `(.L_x_288) ;  /* 0x0000016000017945 */ /* 0x000fe40003800000 */
[----:B------:R-:W-:Y:S01]  /*e000*/  IMAD.WIDE.U32 R14, R163, R14, R156 ;  /* 0x0000000ea30e7225 */ /* 0x000fe200078e009c */
[----:B------:R-:W-:-:S02]  /*e010*/  MOV R157, UR8 ;  /* 0x00000008009d7c02 */ /* 0x000fc40008000f00 */
[----:B------:R-:W-:Y:S01]  /*e020*/  MOV R156, UR9 ;  /* 0x00000009009c7c02 */ /* 0x000fe20008000f00 */
[----:B------:R-:W-:Y:S01]  /*e030*/  IMAD.U32 R163, RZ, RZ, UR8 ;  /* 0x00000008ffa37e24 */ /* 0x000fe2000f8e00ff */
[----:B------:R-:W-:Y:S01]  /*e040*/  IADD3 R15, R165, R15, RZ ;  /* 0x0000000fa50f7210 */ /* 0x000fe20007ffe0ff */
[----:B------:R-:W-:Y:S02]  /*e050*/  IMAD.SHL.U32 R157, R157, 0x200, RZ ;  /* 0x000002009d9d7824 */ /* 0x000fe400078e00ff */
[----:B------:R-:W-:Y:S01]  /*e060*/  IMAD.IADD R11, R165, 0x1, R11 ;  /* 0x00000001a50b7824 */ /* 0x000fe200078e020b */
[----:B------:R-:W-:Y:S02]  /*e070*/  SHF.L.U64.HI R163, R163, 0x9, R156 ;  /* 0x00000009a3a37819 */ /* 0x000fe4000001029c */
[----:B-1----:R-:W-:Y:S01]  /*e080*/  IADD3 R8, P1, R157, R4, RZ ;  /* 0x000000049d087210 */ /* 0x002fe20007f3e0ff */
[----:B------:R-:W-:Y:S01]  /*e090*/  IMAD.WIDE.U32 R10, R22, UR43, R10 ;  /* 0x0000002b160a7c25 */ /* 0x000fe2000f8e000a */
[----:B------:R-:W-:-:S02]  /*e0a0*/  IADD3 R156, P4, R154, R14, RZ ;  /* 0x0000000e9a9c7210 */ /* 0x000fc40007f9e0ff */
[----:B------:R-:W-:Y:S01]  /*e0b0*/  IADD3 R154, P6, R18, R14, RZ ;  /* 0x0000000e129a7210 */ /* 0x000fe20007fde0ff */
[----:B------:R-:W-:Y:S01]  /*e0c0*/  IMAD.X R9, R163, 0x1, R5, P1 ;  /* 0x00000001a3097824 */ /* 0x000fe200008e0605 */
[----:B0-----:R-:W-:Y:S02]  /*e0d0*/  IADD3 R7, R159, R11, RZ ;  /* 0x0000000b9f077210 */ /* 0x001fe40007ffe0ff */
[----:B------:R-:W-:-:S04]  /*e0e0*/  LEA R6, P5, R10, R12, 0x2 ;  /* 0x0000000c0a067211 */ /* 0x000fc800078a10ff */
[----:B------:R-:W-:Y:S01]  /*e0f0*/  LEA.HI.X R7, R10, R13, R7, 0x2, P5 ;  /* 0x0000000d0a077211 */ /* 0x000fe200028f1407 */
[----:B--2---:R-:W-:-:S04]  /*e100*/  FMUL R3, R161, R16 ;  /* 0x00000010a1037220 */ /* 0x004fc80000400000 */
[----:B------:R-:W-:-:S05]  /*e110*/  FFMA R3, R24, R2, R3 ;  /* 0x0000000218037223 */ /* 0x000fca0000000003 */
[----:B------:R0:W-:Y:S01]  /*e120*/  @P3 STG.E desc[UR36][R8.64], R3 ;  /* 0x0000000308003986 */ /* 0x0001e2000c101924 */
[----:B------:R-:W-:Y:S05]  /*e130*/  @!P2 BRA `(.L_x_289) ;  /* 0x000000000004a947 */ /* 0x000fea0003800000 */
[----:B------:R1:W5:Y:S02]  /*e140*/  LDG.E.LTC128B R161, desc[UR36][R6.64+0x4] ;  /* 0x0000042406a17981 */ /* 0x000364000c1e1920 */
.L_x_289:
[----:B------:R-:W-:Y:S05]  /*e150*/  BSYNC B1 ;  /* 0x0000000000017941 */ /* 0x000fea0003800000 */
.L_x_288:
[----:B-----5:R-:W-:Y:S01]  /*e160*/  FMUL R10, R161, R16 ;  /* 0x00000010a10a7220 */ /* 0x020fe20000400000 */
[----:B------:R-:W-:Y:S01]  /*e170*/  ISETP.GT.AND P1, PT, R153, 0x88, PT ;  /* 0x000000889900780c */ /* 0x000fe20003f24270 */
[----:B------:R-:W-:Y:S01]  /*e180*/  IMAD.X R20, R15, 0x1, R21, P4 ;  /* 0x000000010f147824 */ /* 0x000fe200020e0615 */
[----:B------:R-:W-:Y:S01]  /*e190*/  IADD3.X R155, R19, R15, RZ, P6, !PT ;  /* 0x0000000f139b7210 */ /* 0x000fe200037fe4ff */
[----:B------:R-:W-:Y:S01]  /*e1a0*/  FFMA R25, R25, R2, R10 ;  /* 0x0000000219197223 */ /* 0x000fe2000000000a */
[----:B------:R-:W-:Y:S01]  /*e1b0*/  ISETP.GT.AND P4, PT, R0, RZ, P1 ;  /* 0x000000ff0000720c */ /* 0x000fe20000f84270 */
[----:B------:R-:W-:Y:S01]  /*e1c0*/  BSSY B1, `(.L_x_290) ;  /* 0x0000009000017945 */ /* 0x000fe20003800000 */
[----:B------:R-:W-:Y:S01]  /*e1d0*/  LEA R10, P5, R156, R12, 0x2 ;  /* 0x0000000c9c0a7211 */ /* 0x000fe200078a10ff */
[----:B------:R-:W-:Y:S01]  /*e1e0*/  IMAD.WIDE.U32 R22, R22, UR43, R154 ;  /* 0x0000002b16167c25 */ /* 0x000fe2000f8e009a */
[----:B------:R2:W-:Y:S01]  /*e1f0*/  @P2 STG.E desc[UR36][R8.64+0x4], R25 ;  /* 0x0000041908002986 */ /* 0x0005e2000c101924 */
[----:B------:R-:W-:-:S02]  /*e200*/  IADD3 R14, P3, R8, R160, RZ ;  /* 0x000000a0080e7210 */ /* 0x000fc40007f7e0ff */
[----:B------:R-:W-:Y:S01]  /*e210*/  LEA.HI.X R11, R156, R13, R20, 0x2, P5 ;  /* 0x0000000d9c0b7211 */ /* 0x000fe200028f1414 */
[----:B------:R-:W-:-:S05]  /*e220*/  IMAD.IADD R159, R159, 0x1, R23 ;  /* 0x000000019f9f7824 */ /* 0x000fca00078e0217 */
[----:B------:R-:W-:Y:S05]  /*e230*/  @!P4 BRA `(.L_x_291) ;  /* 0x000000000004c947 */ /* 0x000fea0003800000 */
[----:B------:R3:W5:Y:S02]  /*e240*/  LDG.E.LTC128B R161, desc[UR36][R10.64] ;  /* 0x000000240aa17981 */ /* 0x000764000c1e1920 */
.L_x_291:
[----:B------:R-:W-:Y:S05]  /*e250*/  BSYNC B1 ;  /* 0x0000000000017941 */ /* 0x000fea0003800000 */
.L_x_290:
[----:B0----5:R-:W-:Y:S01]  /*e260*/  FMUL R3, R161, R16 ;  /* 0x00000010a1037220 */ /* 0x021fe20000400000 */
[----:B------:R-:W-:Y:S01]  /*e270*/  IADD3.X R15, R9, R158, RZ, P3, !PT ;  /* 0x0000009e090f7210 */ /* 0x000fe20001ffe4ff */
[----:B------:R-:W-:Y:S01]  /*e280*/  BSSY B1, `(.L_x_292) ;  /* 0x0000008000017945 */ /* 0x000fe20003800000 */
[----:B------:R-:W-:Y:S01]  /*e290*/  ISETP.GT.AND P5, PT, R0, 0x1, P1 ;  /* 0x000000010000780c */ /* 0x000fe20000fa4270 */
[----:B------:R-:W-:Y:S01]  /*e2a0*/  FFMA R3, R26, R2, R3 ;  /* 0x000000021a037223 */ /* 0x000fe20000000003 */
[----:B------:R-:W-:-:S04]  /*e2b0*/  LEA R12, P2, R22, R12, 0x2 ;  /* 0x0000000c160c7211 */ /* 0x000fc800078410ff */
[----:B------:R0:W-:Y:S01]  /*e2c0*/  @P4 STG.E desc[UR36][R14.64], R3 ;  /* 0x000000030e004986 */ /* 0x0001e2000c101924 */
[----:B------:R-:W-:-:S06]  /*e2d0*/  LEA.HI.X R13, R22, R13, R159, 0x2, P2 ;  /* 0x0000000d160d7211 */ /* 0x000fcc00010f149f */
[----:B------:R-:W-:Y:S05]  /*e2e0*/  @!P5 BRA `(.L_x_293) ;  /* 0x000000000004d947 */ /* 0x000fea0003800000 */
[----:B------:R4:W5:Y:S02]  /*e2f0*/  LDG.E.LTC128B R161, desc[UR36][R12.64+0x4] ;  /* 0x000004240ca17981 */ /* 0x000964000c1e1920 */
.L_x_293:
[----:B------:R-:W-:Y:S05]  /*e300*/  BSYNC B1 ;  /* 0x0000000000017941 */ /* 0x000fea0003800000 */
.L_x_292:
[----:B---3-5:R-:W-:Y:S01]  /*e310*/  FMUL R10, R161, R16 ;  /* 0x00000010a10a7220 */ /* 0x028fe20000400000 */
[----:B------:R-:W-:Y:S01]  /*e320*/  ISETP.GT.AND P2, PT, R0, 0x8, P0 ;  /* 0x000000080000780c */ /* 0x000fe20000744270 */
[----:B------:R-:W-:Y:S02]  /*e330*/  BSSY B1, `(.L_x_294) ;  /* 0x0000005000017945 */ /* 0x000fe40003800000 */
[----:B------:R-:W-:-:S05]  /*e340*/  FFMA R27, R27, R2, R10 ;  /* 0x000000021b1b7223 */ /* 0x000fca000000000a */
[----:B------:R3:W-:Y:S05]  /*e350*/  @P5 STG.E desc[UR36][R14.64+0x4], R27 ;  /* 0x0000041b0e005986 */ /* 0x0007ea000c101924 */
[----:B------:R-:W-:Y:S05]  /*e360*/  @!P2 BRA `(.L_x_295) ;  /* 0x000000000004a947 */ /* 0x000fea0003800000 */
[----:B------:R0:W5:Y:S02]  /*e370*/  LDG.E.LTC128B R161, desc[UR36][R6.64+0x20] ;  /* 0x0000202406a17981 */ /* 0x000164000c1e1920 */
.L_x_295:
[----:B------:R-:W-:Y:S05]  /*e380*/  BSYNC B1 ;  /* 0x0000000000017941 */ /* 0x000fea0003800000 */
.L_x_294:
[----:B0----5:R-:W-:Y:S01]  /*e390*/  FMUL R3, R161, R16 ;  /* 0x00000010a1037220 */ /* 0x021fe20000400000 */
[----:B------:R-:W-:Y:S01]  /*e3a0*/  ISETP.GT.AND P4, PT, R0, 0x9, P0 ;  /* 0x000000090000780c */ /* 0x000fe20000784270 */
[----:B------:R-:W-:Y:S02]  /*e3b0*/  BSSY B1, `(.L_x_296) ;  /* 0x0000005000017945 */ /* 0x000fe40003800000 */
[----:B------:R-:W-:-:S05]  /*e3c0*/  FFMA R3, R28, R2, R3 ;  /* 0x000000021c037223 */ /* 0x000fca0000000003 */
[----:B------:R0:W-:Y:S05]  /*e3d0*/  @P2 STG.E desc[UR36][R8.64+0x20], R3 ;  /* 0x0000200308002986 */ /* 0x0001ea000c101924 */
[----:B------:R-:W-:Y:S05]  /*e3e0*/  @!P4 BRA `(.L_x_297) ;  /* 0x000000000004c947 */ /* 0x000fea0003800000 */
[----:B------:R0:W5:Y:S02]  /*e3f0*/  LDG.E.LTC128B R161, desc[UR36][R6.64+0x24] ;  /* 0x0000242406a17981 */ /* 0x000164000c1e1920 */
.L_x_297:
[----:B------:R-:W-:Y:S05]  /*e400*/  BSYNC B1 ;  /* 0x0000000000017941 */ /* 0x000fea0003800000 */
.L_x_296:
[----:B---3-5:R-:W-:Y:S01]  /*e410*/  FMUL R14, R161, R16 ;  /* 0x00000010a10e7220 */ /* 0x028fe20000400000 */
[----:B------:R-:W-:Y:S01]  /*e420*/  ISETP.GT.AND P2, PT, R0, 0x8, P1 ;  /* 0x000000080000780c */ /* 0x000fe20000f44270 */
[----:B------:R-:W-:Y:S01]  /*e430*/  BSSY B1, `(.L_x_298) ;  /* 0x0000006000017945 */ /* 0x000fe20003800000 */
[----:B------:R-:W-:Y:S01]  /*e440*/  IADD3 R10, P3, R160, R8, RZ ;  /* 0x00000008a00a7210 */ /* 0x000fe20007f7e0ff */
[----:B------:R-:W-:-:S05]  /*e450*/  FFMA R29, R29, R2, R14 ;  /* 0x000000021d1d7223 */ /* 0x000fca000000000e */
[----:B------:R3:W-:Y:S05]  /*e460*/  @P4 STG.E desc[UR36][R8.64+0x24], R29 ;  /* 0x0000241d08004986 */ /* 0x0007ea000c101924 */
[----:B------:R-:W-:Y:S05]  /*e470*/  @!P2 BRA `(.L_x_299) ;  /* 0x000000000004a947 */ /* 0x000fea0003800000 */
[----:B------:R0:W5:Y:S02]  /*e480*/  LDG.E.LTC128B R161, desc[UR36][R12.64+0x20] ;  /* 0x000020240ca17981 */ /* 0x000164000c1e1920 */
.L_x_299:
[----:B------:R-:W-:Y:S05]  /*e490*/  BSYNC B1 ;  /* 0x0000000000017941 */ /* 0x000fea0003800000 */
.L_x_298:
[----:B0----5:R-:W-:Y:S01]  /*e4a0*/  FMUL R3, R161, R16 ;  /* 0x00000010a1037220 */ /* 0x021fe20000400000 */
[----:B------:R-:W-:Y:S01]  /*e4b0*/  IMAD.X R11, R158, 0x1, R9, P3 ;  /* 0x000000019e0b7824 */ /* 0x000fe200018e0609 */
[----:B------:R-:W-:Y:S01]  /*e4c0*/  ISETP.GT.AND P4, PT, R0, 0x9, P1 ;  /* 0x000000090000780c */ /* 0x000fe20000f84270 */
[----:B------:R-:W-:Y:S01]  /*e4d0*/  BSSY B1, `(.L_x_300) ;  /* 0x0000007000017945 */ /* 0x000fe20003800000 */
[----:B------:R-:W-:Y:S01]  /*e4e0*/  FFMA R15, R30, R2, R3 ;  /* 0x000000021e0f7223 */ /* 0x000fe20000000003 */
[----:B------:R-:W-:Y:S02]  /*e4f0*/  IADD3 R160, P6, P5, R160, R4, R157 ;  /* 0x00000004a0a07210 */ /* 0x000fe40007dde09d */
[----:B------:R-:W-:Y:S02]  /*e500*/  MOV R3, R161 ;  /* 0x000000a100037202 */ /* 0x000fe40000000f00 */
[----:B------:R0:W-:Y:S06]  /*e510*/  @P2 STG.E desc[UR36][R10.64+0x20], R15 ;  /* 0x0000200f0a002986 */ /* 0x0001ec000c101924 */
[----:B------:R-:W-:Y:S05]  /*e520*/  @!P4 BRA `(.L_x_301) ;  /* 0x000000000004c947 */ /* 0x000fea0003800000 */
[----:B------:R0:W5:Y:S02]  /*e530*/  LDG.E.LTC128B R3, desc[UR36][R12.64+0x24] ;  /* 0x000024240c037981 */ /* 0x000164000c1e1920 */
.L_x_301:
[----:B------:R-:W-:Y:S05]  /*e540*/  BSYNC B1 ;  /* 0x0000000000017941 */ /* 0x000fea0003800000 */
.L_x_300:
[----:B-----5:R-:W-:Y:S01]  /*e550*/  FMUL R4, R3, R16 ;  /* 0x0000001003047220 */ /* 0x020fe20000400000 */
[----:B------:R-:W-:Y:S01]  /*e560*/  IADD3.X R161, R158, R5, R163, P6, P5 ;  /* 0x000000059ea17210 */ /* 0x000fe200037ea4a3 */
[----:B------:R-:W-:Y:S01]  /*e570*/  BSSY B1, `(.L_x_302) ;  /* 0x0000006000017945 */ /* 0x000fe20003800000 */
[----:B------:R-:W-:Y:S01]  /*e580*/  ISETP.GT.AND P2, PT, R0, 0x10, P0 ;  /* 0x000000100000780c */ /* 0x000fe20000744270 */
[----:B------:R-:W-:-:S05]  /*e590*/  FFMA R31, R31, R2, R4 ;  /* 0x000000021f1f7223 */ /* 0x000fca0000000004 */
[----:B------:R0:W-:Y:S07]  /*e5a0*/  @P4 STG.E desc[UR36][R160.64+0x24], R31 ;  /* 0x0000241fa0004986 */ /* 0x0001ee000c101924 */
[----:B------:R-:W-:Y:S05]  /*e5b0*/  @!P2 BRA `(.L_x_303) ;  /* 0x000000000004a947 */ /* 0x000fea0003800000 */
[----:B------:R0:W5:Y:S02]  /*e5c0*/  LDG.E.LTC128B R3, desc[UR36][R6.64+0x40] ;  /* 0x0000402406037981 */ /* 0x000164000c1e1920 */
.L_x_303:
[----:B------:R-:W-:Y:S05]  /*e5d0*/  BSYNC B1 ;  /* 0x0000000000017941 */ /* 0x000fea0003800000 */
.L_x_302:
[----:B-----5:R-:W-:Y:S01]  /*e5e0*/  FMUL R5, R3, R16 ;  /* 0x0000001003057220 */ /* 0x020fe20000400000 */
[----:B------:R-:W-:Y:S01]  /*e5f0*/  ISETP.GT.AND P3, PT, R0, 0x11, P0 ;  /* 0x000000110000780c */ /* 0x000fe20000764270 */
[----:B------:R-:W-:Y:S02]  /*e600*/  BSSY B1, `(.L_x_304) ;  /* 0x0000005000017945 */ /* 0x000fe40003800000 */
[----:B------:R-:W-:-:S05]  /*e610*/  FFMA R5, R32, R2, R5 ;  /* 0x0000000220057223 */ /* 0x000fca0000000005 */
[----:B------:R0:W-:Y:S05]  /*e620*/  @P2 STG.E desc[UR36][R8.64+0x40], R5 ;  /* 0x0000400508002986 */ /* 0x0001ea000c101924 */
[----:B------:R-:W-:Y:S05]  /*e630*/  @!P3 BRA `(.L_x_305) ;  /* 0x000000000004b947 */ /* 0x000fea0003800000 */
[----:B------:R0:W5:Y:S02]  /*e640*/  LDG.E.LTC128B R3, desc[UR36][R6.64+0x44] ;  /* 0x0000442406037981 */ /* 0x000164000c1e1920 */
.L_x_305:
[----:B------:R-:W-:Y:S05]  /*e650*/  BSYNC B1 ;  /* 0x0000000000017941 */ /* 0x000fea0003800000 */
.L_x_304:
[----:B-----5:R-:W-:Y:S01]  /*e660*/  FMUL R4, R3, R16 ;  /* 0x0000001003047220 */ /* 0x020fe20000400000 */
[----:B------:R-:W-:Y:S01]  /*e670*/  ISETP.GT.AND P2, PT, R0, 0x10, P1 ;  /* 0x000000100000780c */ /* 0x000fe20000f44270 */
[----:B------:R-:W-:Y:S02]  /*e680*/  BSSY B1, `(.L_x_306) ;  /* 0x0000005000017945 */ /* 0x000fe40003800000 */
[----:B------:R-:W-:-:S05]  /*e690*/  FFMA R33, R33, R2, R4 ;  /* 0x0000000221217223 */ /* 0x000fca0000000004 */
[----:B------:R0:W-:Y:S05]  /*e6a0*/  @P3 STG.E desc[UR36][R8.64+0x44], R33 ;  /* 0x0000442108003986 */ /* 0x0001ea000c101924 */
[----:B------:R-:W-:Y:S05]  /*e6b0*/  @!P2 BRA `(.L_x_307) ;  /* 0x000000000004a947 */ /* 0x000fea0003800000 */
[----:B------:R0:W5:Y:S02]  /*e6c0*/  LDG.E.LTC128B R3, desc[UR36][R12.64+0x40] ;  /* 0x000040240c037981 */ /* 0x000164000c1e1920 */
.L_x_307:
[----:B------:R-:W-:Y:S05]  /*e6d0*/  BSYNC B1 ;  /* 0x0000000000017941 */ /* 0x000fea0003800000 */
.L_x_306:
[----:B0----5:R-:W-:Y:S01]  /*e6e0*/  FMUL R5, R3, R16 ;  /* 0x0000001003057220 */ /* 0x021fe20000400000 */
[----:B------:R-:W-:Y:S01]  /*e6f0*/  @P2 IMAD.MOV.U32 R4, RZ, RZ, R160 ;  /* 0x000000ffff042224 */ /* 0x000fe200078e00a0 */
[----:B------:R-:W-:Y:S01]  /*e700*/  ISETP.GT.AND P3, PT, R0, 0x11, P1 ;  /* 0x000000110000780c */ /* 0x000fe20000f64270 */
[----:B------:R-:W-:Y:S01]  /*e710*/  BSSY B1, `(.L_x_308) ;  /* 0x0000006000017945 */ /* 0x000fe20003800000 */
[----:B------:R-:W-:Y:S01]  /*e720*/  FFMA R11, R34, R2, R5 ;  /* 0x00000002220b7223 */ /* 0x000fe20000000005 */
[----:B------:R-:W-:-:S05]  /*e730*/  @P2 MOV R5, R161 ;  /* 0x000000a100052202 */ /* 0x000fca0000000f00 */
[----:B------:R0:W-:Y:S05]  /*e740*/  @P2 STG.E desc[UR36][R4.64+0x40], R11 ;  /* 0x0000400b04002986 */ /* 0x0001ea000c101924 */
[----:B------:R-:W-:Y:S05]  /*e750*/  @!P3 BRA `(.L_x_309) ;  /* 0x000000000004b947 */ /* 0x000fea0003800000 */
[----:B------:R0:W5:Y:S02]  /*e760*/  LDG.E.LTC128B R3, desc[UR36][R12.64+0x44] ;  /* 0x000044240c037981 */ /* 0x000164000c1e1920 */
.L_x_309:
[----:B------:R-:W-:Y:S05]  /*e770*/  BSYNC B1 ;  /* 0x0000000000017941 */ /* 0x000fea0003800000 */
.L_x_308:
[----:B0----5:R-:W-:Y:S01]  /*e780*/  FMUL R4, R3, R16 ;  /* 0x0000001003047220 */ /* 0x021fe20000400000 */
[----:B------:R-:W-:Y:S01]  /*e790*/  @P3 MOV R5, R161 ;  /* 0x000000a100053202 */ /* 0x000fe20000000f00 */
[----:B------:R-:W-:Y:S01]  /*e7a0*/  BSSY B1, `(.L_x_310) ;  /* 0x0000007000017945 */ /* 0x000fe20003800000 */
[----:B------:R-:W-:Y:S01]  /*e7b0*/  ISETP.GT.AND P2, PT, R0, 0x18, P0 ;  /* 0x000000180000780c */ /* 0x000fe20000744270 */
[----:B------:R-:W-:Y:S01]  /*e7c0*/  FFMA R35, R35, R2, R4 ;  /* 0x0000000223237223 */ /* 0x000fe20000000004 */
[----:B------:R-:W-:-:S05]  /*e7d0*/  @P3 IMAD.MOV.U32 R4, RZ, RZ, R160 ;  /* 0x000000ffff043224 */ /* 0x000fca00078e00a0 */
[----:B------:R0:W-:Y:S06]  /*e7e0*/  @P3 STG.E desc[UR36][R4.64+0x44], R35 ;  /* 0x0000442304003986 */ /* 0x0001ec000c101924 */
[----:B------:R-:W-:Y:S05]  /*e7f0*/  @!P2 BRA `(.L_x_311) ;  /* 0x000000000004a947 */ /* 0x000fea0003800000 */
[----:B------:R0:W5:Y:S02]  /*e800*/  LDG.E.LTC128B R3, desc[UR36][R6.64+0x60] ;  /* 0x0000602406037981 */ /* 0x000164000c1e1920 */
.L_x_311:
[----:B------:R-:W-:Y:S05]  /*e810*/  BSYNC B1 ;  /* 0x0000000000017941 */ /* 0x000fea0003800000 */
.L_x_310:
[----:B0----5:R-:W-:Y:S01]  /*e820*/  FMUL R5, R3, R16 ;  /* 0x0000001003057220 */ /* 0x021fe20000400000 */
[----:B------:R-:W-:Y:S01]  /*e830*/  ISETP.GT.AND P3, PT, R0, 0x19, P0 ;  /* 0x000000190000780c */ /* 0x000fe20000764270 */
[----:B------:R-:W-:Y:S02]  /*e840*/  BSSY B1, `(.L_x_312) ;  /* 0x0000005000017945 */ /* 0x000fe40003800000 */
[----:B------:R-:W-:-:S05]  /*e850*/  FFMA R5, R36, R2, R5 ;  /* 0x0000000224057223 */ /* 0x000fca0000000005 */
[----:B------:R0:W-:Y:S05]  /*e860*/  @P2 STG.E desc[UR36][R8.64+0x60], R5 ;  /* 0x0000600508002986 */ /* 0x0001ea000c101924 */
[----:B------:R-:W-:Y:S05]  /*e870*/  @!P3 BRA `(.L_x_313) ;  /* 0x000000000004b947 */ /* 0x000fea0003800000 */
[----:B------:R0:W5:Y:S02]  /*e880*/  LDG.E.LTC128B R3, desc[UR36][R6.64+0x64] ;  /* 0x0000642406037981 */ /* 0x000164000c1e1920 */
.L_x_313:
[----:B------:R-:W-:Y:S05]  /*e890*/  BSYNC B1 ;  /* 0x0000000000017941 */ /* 0x000fea0003800000 */
.L_x_312:
[----:B-----5:R-:W-:Y:S01]  /*e8a0*/  FMUL R4, R3, R16 ;  /* 0x0000001003047220 */ /* 0x020fe20000400000 */
[----:B------:R-:W-:Y:S01]  /*e8b0*/  ISETP.GT.AND P2, PT, R0, 0x18, P1 ;  /* 0x000000180000780c */ /* 0x000fe20000f44270 */
[----:B------:R-:W-:Y:S02]  /*e8c0*/  BSSY B1, `(.L_x_314) ;  /* 0x0000005000017945 */ /* 0x000fe40003800000 */
[----:B------:R-:W-:-:S05]  /*e8d0*/  FFMA R37, R37, R2, R4 ;  /* 0x0000000225257223 */ /* 0x000fca0000000004 */
[----:B------:R0:W-:Y:S05]  /*e8e0*/  @P3 STG.E desc[UR36][R8.64+0x64], R37 ;  /* 0x0000642508003986 */ /* 0x0001ea000c101924 */
[----:B------:R-:W-:Y:S05]  /*e8f0*/  @!P2 BRA `(.L_x_315) ;  /* 0x000000000004a947 */ /* 0x000fea0003800000 */
[----:B------:R0:W5:Y:S02]  /*e900*/  LDG.E.LTC128B R3, desc[UR36][R12.64+0x60] ;  /* 0x000060240c037981 */ /* 0x000164000c1e1920 */
.L_x_315:
[----:B------:R-:W-:Y:S05]  /*e910*/  BSYNC B1 ;  /* 0x0000000000017941 */ /* 0x000fea0003800000 */
.L_x_314:
        /* <DEDUP_REMOVED lines=9> */
.L_x_317:
[----:B------:R-:W-:Y:S05]  /*e9b0*/  BSYNC B1 ;  /* 0x0000000000017941 */ /* 0x000fea0003800000 */
.L_x_316:
        /* <DEDUP_REMOVED lines=9> */
.L_x_319:
[----:B------:R-:W-:Y:S05]  /*ea50*/  BSYNC B1 ;  /* 0x0000000000017941 */ /* 0x000fea0003800000 */
.L_x_318:
[----:B0----5:R-:W-:Y:S01]  /*ea60*/  FMUL R5, R3, R16 ;  /* 0x0000001003057220 */ /* 0x021fe20000400000 */
[----:B------:R-:W-:Y:S01]  /*ea70*/  ISETP.GT.AND P3, PT, R0, 0x21, P0 ;  /* 0x000000210000780c */ /* 0x000fe20000764270 */
[----:B------:R-:W-:Y:S02]  /*ea80*/  BSSY B1, `(.L_x_320) ;  /* 0x0000005000017945 */ /* 0x000fe40003800000 */
[----:B------:R-:W-:-:S05]  /*ea90*/  FFMA R5, R40, R2, R5 ;  /* 0x0000000228057223 */ /* 0x000fca0000000005 */
[----:B------:R0:W-:Y:S05]  /*eaa0*/  @P2 STG.E desc[UR36][R8.64+0x80], R5 ;  /* 0x0000800508002986 */ /* 0x0001ea000c101924 */
[----:B------:R-:W-:Y:S05]  /*eab0*/  @!P3 BRA `(.L_x_321) ;  /* 0x000000000004b947 */ /* 0x000fea0003800000 */
[----:B------:R0:W5:Y:S02]  /*eac0*/  LDG.E.LTC128B R3, desc[UR36][R6.64+0x84] ;  /* 0x0000842406037981 */ /* 0x000164000c1e1920 */
.L_x_321:
[----:B------:R-:W-:Y:S05]  /*ead0*/  BSYNC B1 ;  /* 0x0000000000017941 */ /* 0x000fea0003800000 */
.L_x_320:
[----:B-----5:R-:W-:Y:S01]  /*eae0*/  FMUL R4, R3, R16 ;  /* 0x0000001003047220 */ /* 0x020fe20000400000 */
[----:B------:R-:W-:Y:S01]  /*eaf0*/  ISETP.GT.AND P2, PT, R0, 0x20, P1 ;  /* 0x000000200000780c */ /* 0x000fe20000f44270 */
[----:B------:R-:W-:Y:S02]  /*eb00*/  BSSY B1, `(.L_x_322) ;  /* 0x0000005000017945 */ /* 0x000fe40003800000 */
[----:B------:R-:W-:-:S05]  /*eb10*/  FFMA R41, R41, R2, R4 ;  /* 0x0000000229297223 */ /* 0x000fca0000000004 */
[----:B------:R0:W-:Y:S05]  /*eb20*/  @P3 STG.E desc[UR36][R8.64+0x84], R41 ;  /* 0x0000842908003986 */ /* 0x0001ea000c101924 */
[----:B------:R-:W-:Y:S05]  /*eb30*/  @!P2 BRA `(.L_x_323) ;  /* 0x000000000004a947 */ /* 0x000fea0003800000 */
[----:B------:R0:W5:Y:S02]  /*eb40*/  LDG.E.LTC128B R3, desc[UR36][R12.64+0x80] ;  /* 0x000080240c037981 */ /* 0x000164000c1e1920 */
.L_x_323:
[----:B------:R-:W-:Y:S05]  /*eb50*/  BSYNC B1 ;  /* 0x0000000000017941 */ /* 0x000fea0003800000 */
.L_x_322:
        /* <DEDUP_REMOVED lines=9> */
.L_x_325:
[----:B------:R-:W-:Y:S05]  /*ebf0*/  BSYNC B1 ;  /* 0x0000000000017941 */ /* 0x000fea0003800000 */
.L_x_324:
        /* <DEDUP_REMOVED lines=9> */
.L_x_327:
[----:B------:R-:W-:Y:S05]  /*ec90*/  BSYNC B1 ;  /* 0x0000000000017941 */ /* 0x000fea0003800000 */
.L_x_326:
[----:B0----5:R-:W-:Y:S01]  /*eca0*/  FMUL R5, R3, R16 ;  /* 0x0000001003057220 */ /* 0x021fe20000400000 */
[----:B------:R-:W-:Y:S01]  /*ecb0*/  ISETP.GT.AND P3, PT, R0, 0x29, P0 ;  /* 0x000000290000780c */ /* 0x000fe20000764270 */
[----:B------:R-:W-:Y:S02]  /*ecc0*/  BSSY B1, `(.L_x_328) ;  /* 0x0000005000017945 */ /* 0x000fe40003800000 */
[----:B------:R-:W-:-:S05]  /*ecd0*/  FFMA R5, R44, R2, R5 ;  /* 0x000000022c057223 */ /* 0x000fca0000000005 */
[----:B------:R0:W-:Y:S05]  /*ece0*/  @P2 STG.E desc[UR36][R8.64+0xa0], R5 ;  /* 0x0000a00508002986 */ /* 0x0001ea000c101924 */
[----:B------:R-:W-:Y:S05]  /*ecf0*/  @!P3 BRA `(.L_x_329) ;  /* 0x000000000004b947 */ /* 0x000fea0003800000 */
[----:B------:R0:W5:Y:S02]  /*ed00*/  LDG.E.LTC128B R3, desc[UR36][R6.64+0xa4] ;  /* 0x0000a42406037981 */ /* 0x000164000c1e1920 */
.L_x_329:
[----:B------:R-:W-:Y:S05]  /*ed10*/  BSYNC B1 ;  /* 0x0000000000017941 */ /* 0x000fea0003800000 */
.L_x_328:
[----:B-----5:R-:W-:Y:S01]  /*ed20*/  FMUL R4, R3, R16 ;  /* 0x0000001003047220 */ /* 0x020fe20000400000 */
[----:B------:R-:W-:Y:S01]  /*ed30*/  ISETP.GT.AND P2, PT, R0, 0x28, P1 ;  /* 0x000000280000780c */ /* 0x000fe20000f44270 */
[----:B------:R-:W-:Y:S02]  /*ed40*/  BSSY B1, `(.L_x_330) ;  /* 0x0000005000017945 */ /* 0x000fe40003800000 */
[----:B------:R-:W-:-:S05]  /*ed50*/  FFMA R45, R45, R2, R4 ;  /* 0x000000022d2d7223 */ /* 0x000fca0000000004 */
[----:B------:R0:W-:Y:S05]  /*ed60*/  @P3 STG.E desc[UR36][R8.64+0xa4], R45 ;  /* 0x0000a42d08003986 */ /* 0x0001ea000c101924 */
[----:B------:R-:W-:Y:S05]  /*ed70*/  @!P2 BRA `(.L_x_331) ;  /* 0x000000000004a947 */ /* 0x000fea0003800000 */
[----:B------:R0:W5:Y:S02]  /*ed80*/  LDG.E.LTC128B R3, desc[UR36][R12.64+0xa0] ;  /* 0x0000a0240c037981 */ /* 0x000164000c1e1920 */
.L_x_331:
[----:B------:R-:W-:Y:S05]  /*ed90*/  BSYNC B1 ;  /* 0x0000000000017941 */ /* 0x000fea0003800000 */
.L_x_330:
        /* <DEDUP_REMOVED lines=9> */
.L_x_333:
[----:B------:R-:W-:Y:S05]  /*ee30*/  BSYNC B1 ;  /* 0x0000000000017941 */ /* 0x000fea0003800000 */
.L_x_332:
        /* <DEDUP_REMOVED lines=9> */
.L_x_335:
[----:B------:R-:W-:Y:S05]  /*eed0*/  BSYNC B1 ;  /* 0x0000000000017941 */ /* 0x000fea0003800000 */
.L_x_334:
[----:B0----5:R-:W-:Y:S01]  /*eee0*/  FMUL R5, R3, R16 ;  /* 0x0000001003057220 */ /* 0x021fe20000400000 */
[----:B------:R-:W-:Y:S01]  /*eef0*/  ISETP.GT.AND P3, PT, R0, 0x31, P0 ;  /* 0x000000310000780c */ /* 0x000fe20000764270 */
[----:B------:R-:W-:Y:S02]  /*ef00*/  BSSY B1, `(.L_x_336) ;  /* 0x0000005000017945 */ /* 0x000fe40003800000 */
[----:B------:R-:W-:-:S05]  /*ef10*/  FFMA R5, R48, R2, R5 ;  /* 0x0000000230057223 */ /* 0x000fca0000000005 */
[----:B------:R0:W-:Y:S05]  /*ef20*/  @P2 STG.E desc[UR36][R8.64+0xc0], R5 ;  /* 0x0000c00508002986 */ /* 0x0001ea000c101924 */
[----:B------:R-:W-:Y:S05]  /*ef30*/  @!P3 BRA `(.L_x_337) ;  /* 0x000000000004b947 */ /* 0x000fea0003800000 */
[----:B------:R0:W5:Y:S02]  /*ef40*/  LDG.E.LTC128B R3, desc[UR36][R6.64+0xc4] ;  /* 0x0000c42406037981 */ /* 0x000164000c1e1920 */
.L_x_337:
[----:B------:R-:W-:Y:S05]  /*ef50*/  BSYNC B1 ;  /* 0x0000000000017941 */ /* 0x000fea0003800000 */
.L_x_336:
[----:B-----5:R-:W-:Y:S01]  /*ef60*/  FMUL R4, R3, R16 ;  /* 0x0000001003047220 */ /* 0x020fe20000400000 */
[----:B------:R-:W-:Y:S01]  /*ef70*/  ISETP.GT.AND P2, PT, R0, 0x30, P1 ;  /* 0x000000300000780c */ /* 0x000fe20000f44270 */
[----:B------:R-:W-:Y:S02]  /*ef80*/  BSSY B1, `(.L_x_338) ;  /* 0x0000005000017945 */ /* 0x000fe40003800000 */
[----:B------:R-:W-:-:S05]  /*ef90*/  FFMA R49, R49, R2, R4 ;  /* 0x0000000231317223 */ /* 0x000fca0000000004 */
[----:B------:R0:W-:Y:S05]  /*efa0*/  @P3 STG.E desc[UR36][R8.64+0xc4], R49 ;  /* 0x0000c43108003986 */ /* 0x0001ea000c101924 */
[----:B------:R-:W-:Y:S05]  /*efb0*/  @!P2 BRA `(.L_x_339) ;  /* 0x000000000004a947 */ /* 0x000fea0003800000 */
[----:B------:R0:W5:Y:S02]  /*efc0*/  LDG.E.LTC128B R3, desc[UR36][R12.64+0xc0] ;  /* 0x0000c0240c037981 */ /* 0x000164000c1e1920 */
.L_x_339:
[----:B------:R-:W-:Y:S05]  /*efd0*/  BSYNC B1 ;  /* 0x0000000000017941 */ /* 0x000fea0003800000 */
.L_x_338:
        /* <DEDUP_REMOVED lines=9> */
.L_x_341:
[----:B------:R-:W-:Y:S05]  /*f070*/  BSYNC B1 ;  /* 0x0000000000017941 */ /* 0x000fea0003800000 */
.L_x_340:
        /* <DEDUP_REMOVED lines=9> */
.L_x_343:
[----:B------:R-:W-:Y:S05]  /*f110*/  BSYNC B1 ;  /* 0x0000000000017941 */ /* 0x000fea0003800000 */
.L_x_342:
[----:B0----5:R-:W-:Y:S01]  /*f120*/  FMUL R5, R3, R16 ;  /* 0x0000001003057220 */ /* 0x021fe20000400000 */
[----:B------:R-:W-:Y:S01]  /*f130*/  ISETP.GT.AND P3, PT, R0, 0x39, P0 ;  /* 0x000000390000780c */ /* 0x000fe20000764270 */
[----:B------:R-:W-:Y:S02]  /*f140*/  BSSY B1, `(.L_x_344) ;  /* 0x0000005000017945 */ /* 0x000fe40003800000 */
[----:B------:R-:W-:-:S05]  /*f150*/  FFMA R5, R52, R2, R5 ;  /* 0x0000000234057223 */ /* 0x000fca0000000005 */
[----:B------:R0:W-:Y:S05]  /*f160*/  @P2 STG.E desc[UR36][R8.64+0xe0], R5 ;  /* 0x0000e00508002986 */ /* 0x0001ea000c101924 */
[----:B------:R-:W-:Y:S05]  /*f170*/  @!P3 BRA `(.L_x_345) ;  /* 0x000000000004b947 */ /* 0x000fea0003800000 */
[----:B------:R0:W5:Y:S02]  /*f180*/  LDG.E.LTC128B R3, desc[UR36][R6.64+0xe4] ;  /* 0x0000e42406037981 */ /* 0x000164000c1e1920 */
.L_x_345:
[----:B------:R-:W-:Y:S05]  /*f190*/  BSYNC B1 ;  /* 0x0000000000017941 */ /* 0x000fea0003800000 */
.L_x_344:
[----:B-----5:R-:W-:Y:S01]  /*f1a0*/  FMUL R4, R3, R16 ;  /* 0x0000001003047220 */ /* 0x020fe20000400000 */
[----:B------:R-:W-:Y:S01]  /*f1b0*/  ISETP.GT.AND P2, PT, R0, 0x38, P1 ;  /* 0x000000380000780c */ /* 0x000fe20000f44270 */
[----:B------:R-:W-:Y:S02]  /*f1c0*/  BSSY B1, `(.L_x_346) ;  /* 0x0000005000017945 */ /* 0x000fe40003800000 */
[----:B------:R-:W-:-:S05]  /*f1d0*/  FFMA R53, R53, R2, R4 ;  /* 0x0000000235357223 */ /* 0x000fca0000000004 */
[----:B------:R0:W-:Y:S05]  /*f1e0*/  @P3 STG.E desc[UR36][R8.64+0xe4], R53 ;  /* 0x0000e43508003986 */ /* 0x0001ea000c101924 */
[----:B------:R-:W-:Y:S05]  /*f1f0*/  @!P2 BRA `(.L_x_347) ;  /* 0x000000000004a947 */ /* 0x000fea0003800000 */
[----:B------:R0:W5:Y:S02]  /*f200*/  LDG.E.LTC128B R3, desc[UR36][R12.64+0xe0] ;  /* 0x0000e0240c037981 */ /* 0x000164000c1e1920 */
.L_x_347:
[----:B------:R-:W-:Y:S05]  /*f210*/  BSYNC B1 ;  /* 0x0000000000017941 */ /* 0x000fea0003800000 */
.L_x_346:
        /* <DEDUP_REMOVED lines=9> */
.L_x_349:
[----:B------:R-:W-:Y:S05]  /*f2b0*/  BSYNC B1 ;  /* 0x0000000000017941 */ /* 0x000fea0003800000 */
.L_x_348:
        /* <DEDUP_REMOVED lines=9> */
.L_x_351:
[----:B------:R-:W-:Y:S05]  /*f350*/  BSYNC B1 ;  /* 0x0000000000017941 */ /* 0x000fea0003800000 */
.L_x_350:
[----:B0----5:R-:W-:Y:S01]  /*f360*/  FMUL R5, R3, R16 ;  /* 0x0000001003057220 */ /* 0x021fe20000400000 */
[----:B------:R-:W-:Y:S01]  /*f370*/  ISETP.GT.AND P3, PT, R0, 0x41, P0 ;  /* 0x000000410000780c */ /* 0x000fe20000764270 */
[----:B------:R-:W-:Y:S02]  /*f380*/  BSSY B1, `(.L_x_352) ;  /* 0x0000005000017945 */ /* 0x000fe40003800000 */
[----:B------:R-:W-:-:S05]  /*f390*/  FFMA R5, R56, R2, R5 ;  /* 0x0000000238057223 */ /* 0x000fca0000000005 */
[----:B------:R0:W-:Y:S05]  /*f3a0*/  @P2 STG.E desc[UR36][R8.64+0x100], R5 ;  /* 0x0001000508002986 */ /* 0x0001ea000c101924 */
[----:B------:R-:W-:Y:S05]  /*f3b0*/  @!P3 BRA `(.L_x_353) ;  /* 0x000000000004b947 */ /* 0x000fea0003800000 */
[----:B------:R0:W5:Y:S02]  /*f3c0*/  LDG.E.LTC128B R3, desc[UR36][R6.64+0x104] ;  /* 0x0001042406037981 */ /* 0x000164000c1e1920 */
.L_x_353:
[----:B------:R-:W-:Y:S05]  /*f3d0*/  BSYNC B1 ;  /* 0x0000000000017941 */ /* 0x000fea0003800000 */
.L_x_352:
[----:B-----5:R-:W-:Y:S01]  /*f3e0*/  FMUL R4, R3, R16 ;  /* 0x0000001003047220 */ /* 0x020fe20000400000 */
[----:B------:R-:W-:Y:S01]  /*f3f0*/  ISETP.GT.AND P2, PT, R0, 0x40, P1 ;  /* 0x000000400000780c */ /* 0x000fe20000f44270 */
[----:B------:R-:W-:Y:S02]  /*f400*/  BSSY B1, `(.L_x_354) ;  /* 0x0000005000017945 */ /* 0x000fe40003800000 */
[----:B------:R-:W-:-:S05]  /*f410*/  FFMA R57, R57, R2, R4 ;  /* 0x0000000239397223 */ /* 0x000fca0000000004 */
[----:B------:R0:W-:Y:S05]  /*f420*/  @P3 STG.E desc[UR36][R8.64+0x104], R57 ;  /* 0x0001043908003986 */ /* 0x0001ea000c101924 */
[----:B------:R-:W-:Y:S05]  /*f430*/  @!P2 BRA `(.L_x_355) ;  /* 0x000000000004a947 */ /* 0x000fea0003800000 */
[----:B------:R0:W5:Y:S02]  /*f440*/  LDG.E.LTC128B R3, desc[UR36][R12.64+0x100] ;  /* 0x000100240c037981 */ /* 0x000164000c1e1920 */
.L_x_355:
[----:B------:R-:W-:Y:S05]  /*f450*/  BSYNC B1 ;  /* 0x0000000000017941 */ /* 0x000fea0003800000 */
.L_x_354:
        /* <DEDUP_REMOVED lines=9> */
.L_x_357:
[----:B------:R-:W-:Y:S05]  /*f4f0*/  BSYNC B1 ;  /* 0x0000000000017941 */ /* 0x000fea0003800000 */
.L_x_356:
        /* <DEDUP_REMOVED lines=9> */
.L_x_359:
[----:B------:R-:W-:Y:S05]  /*f590*/  BSYNC B1 ;  /* 0x0000000000017941 */ /* 0x000fea0003800000 */
.L_x_358:
[----:B0----5:R-:W-:Y:S01]  /*f5a0*/  FMUL R5, R3, R16 ;  /* 0x0000001003057220 */ /* 0x021fe20000400000 */
[----:B------:R-:W-:Y:S01]  /*f5b0*/  ISETP.GT.AND P3, PT, R0, 0x49, P0 ;  /* 0x000000490000780c */ /* 0x000fe20000764270 */
[----:B------:R-:W-:Y:S02]  /*f5c0*/  BSSY B1, `(.L_x_360) ;  /* 0x0000005000017945 */ /* 0x000fe40003800000 */
[----:B------:R-:W-:-:S05]  /*f5d0*/  FFMA R5, R60, R2, R5 ;  /* 0x000000023c057223 */ /* 0x000fca0000000005 */
[----:B------:R0:W-:Y:S05]  /*f5e0*/  @P2 STG.E desc[UR36][R8.64+0x120], R5 ;  /* 0x0001200508002986 */ /* 0x0001ea000c101924 */
[----:B------:R-:W-:Y:S05]  /*f5f0*/  @!P3 BRA `(.L_x_361) ;  /* 0x000000000004b947 */ /* 0x000fea0003800000 */
[----:B------:R0:W5:Y:S02]  /*f600*/  LDG.E.LTC128B R3, desc[UR36][R6.64+0x124] ;  /* 0x0001242406037981 */ /* 0x000164000c1e1920 */
.L_x_361:
[----:B------:R-:W-:Y:S05]  /*f610*/  BSYNC B1 ;  /* 0x0000000000017941 */ /* 0x000fea0003800000 */
.L_x_360:
[----:B-----5:R-:W-:Y:S01]  /*f620*/  FMUL R4, R3, R16 ;  /* 0x0000001003047220 */ /* 0x020fe20000400000 */
[----:B------:R-:W-:Y:S01]  /*f630*/  ISETP.GT.AND P2, PT, R0, 0x48, P1 ;  /* 0x000000480000780c */ /* 0x000fe20000f44270 */
[----:B------:R-:W-:Y:S02]  /*f640*/  BSSY B1, `(.L_x_362) ;  /* 0x0000005000017945 */ /* 0x000fe40003800000 */
[----:B------:R-:W-:-:S05]  /*f650*/  FFMA R61, R61, R2, R4 ;  /* 0x000000023d3d7223 */ /* 0x000fca0000000004 */
[----:B------:R0:W-:Y:S05]  /*f660*/  @P3 STG.E desc[UR36][R8.64+0x124], R61 ;  /* 0x0001243d08003986 */ /* 0x0001ea000c101924 */
[----:B------:R-:W-:Y:S05]  /*f670*/  @!P2 BRA `(.L_x_363) ;  /* 0x000000000004a947 */ /* 0x000fea0003800000 */
[----:B------:R0:W5:Y:S02]  /*f680*/  LDG.E.LTC128B R3, desc[UR36][R12.64+0x120] ;  /* 0x000120240c037981 */ /* 0x000164000c1e1920 */
.L_x_363:
[----:B------:R-:W-:Y:S05]  /*f690*/  BSYNC B1 ;  /* 0x0000000000017941 */ /* 0x000fea0003800000 */
.L_x_362:
        /* <DEDUP_REMOVED lines=9> */
.L_x_365:
[----:B------:R-:W-:Y:S05]  /*f730*/  BSYNC B1 ;  /* 0x0000000000017941 */ /* 0x000fea0003800000 */
.L_x_364:
        /* <DEDUP_REMOVED lines=9> */
.L_x_367:
[----:B------:R-:W-:Y:S05]  /*f7d0*/  BSYNC B1 ;  /* 0x0000000000017941 */ /* 0x000fea0003800000 */
.L_x_366:
[----:B0----5:R-:W-:Y:S01]  /*f7e0*/  FMUL R5, R3, R16 ;  /* 0x0000001003057220 */ /* 0x021fe20000400000 */
[----:B------:R-:W-:Y:S01]  /*f7f0*/  ISETP.GT.AND P3, PT, R0, 0x51, P0 ;  /* 0x000000510000780c */ /* 0x000fe20000764270 */
[----:B------:R-:W-:Y:S02]  /*f800*/  BSSY B1, `(.L_x_368) ;  /* 0x0000005000017945 */ /* 0x000fe40003800000 */
[----:B------:R-:W-:-:S05]  /*f810*/  FFMA R5, R64, R2, R5 ;  /* 0x0000000240057223 */ /* 0x000fca0000000005 */
[----:B------:R0:W-:Y:S05]  /*f820*/  @P2 STG.E desc[UR36][R8.64+0x140], R5 ;  /* 0x0001400508002986 */ /* 0x0001ea000c101924 */
[----:B------:R-:W-:Y:S05]  /*f830*/  @!P3 BRA `(.L_x_369) ;  /* 0x000000000004b947 */ /* 0x000fea0003800000 */
[----:B------:R0:W5:Y:S02]  /*f840*/  LDG.E.LTC128B R3, desc[UR36][R6.64+0x144] ;  /* 0x0001442406037981 */ /* 0x000164000c1e1920 */
.L_x_369:
[----:B------:R-:W-:Y:S05]  /*f850*/  BSYNC B1 ;  /* 0x0000000000017941 */ /* 0x000fea0003800000 */
.L_x_368:
[----:B-----5:R-:W-:Y:S01]  /*f860*/  FMUL R4, R3, R16 ;  /* 0x0000001003047220 */ /* 0x020fe20000400000 */
[----:B------:R-:W-:Y:S01]  /*f870*/  ISETP.GT.AND P2, PT, R0, 0x50, P1 ;  /* 0x000000500000780c */ /* 0x000fe20000f44270 */
[----:B------:R-:W-:Y:S02]  /*f880*/  BSSY B1, `(.L_x_370) ;  /* 0x0000005000017945 */ /* 0x000fe40003800000 */
[----:B------:R-:W-:-:S05]  /*f890*/  FFMA R65, R65, R2, R4 ;  /* 0x0000000241417223 */ /* 0x000fca0000000004 */
[----:B------:R0:W-:Y:S05]  /*f8a0*/  @P3 STG.E desc[UR36][R8.64+0x144], R65 ;  /* 0x0001444108003986 */ /* 0x0001ea000c101924 */
[----:B------:R-:W-:Y:S05]  /*f8b0*/  @!P2 BRA `(.L_x_371) ;  /* 0x000000000004a947 */ /* 0x000fea0003800000 */
[----:B------:R0:W5:Y:S02]  /*f8c0*/  LDG.E.LTC128B R3, desc[UR36][R12.64+0x140] ;  /* 0x000140240c037981 */ /* 0x000164000c1e1920 */
.L_x_371:
[----:B------:R-:W-:Y:S05]  /*f8d0*/  BSYNC B1 ;  /* 0x0000000000017941 */ /* 0x000fea0003800000 */
.L_x_370:
        /* <DEDUP_REMOVED lines=9> */
.L_x_373:
[----:B------:R-:W-:Y:S05]  /*f970*/  BSYNC B1 ;  /* 0x0000000000017941 */ /* 0x000fea0003800000 */
.L_x_372:
        /* <DEDUP_REMOVED lines=9> */
.L_x_375:
[----:B------:R-:W-:Y:S05]  /*fa10*/  BSYNC B1 ;  /* 0x0000000000017941 */ /* 0x000fea0003800000 */
.L_x_374:
[----:B0----5:R-:W-:Y:S01]  /*fa20*/  FMUL R5, R3, R16 ;  /* 0x0000001003057220 */ /* 0x021fe20000400000 */
[----:B------:R-:W-:Y:S01]  /*fa30*/  ISETP.GT.AND P3, PT, R0, 0x59, P0 ;  /* 0x000000590000780c */ /* 0x000fe20000764270 */
[----:B------:R-:W-:Y:S02]  /*fa40*/  BSSY B1, `(.L_x_376) ;  /* 0x0000005000017945 */ /* 0x000fe40003800000 */
[----:B------:R-:W-:-:S05]  /*fa50*/  FFMA R5, R68, R2, R5 ;  /* 0x0000000244057223 */ /* 0x000fca0000000005 */
[----:B------:R0:W-:Y:S05]  /*fa60*/  @P2 STG.E desc[UR36][R8.64+0x160], R5 ;  /* 0x0001600508002986 */ /* 0x0001ea000c101924 */
[----:B------:R-:W-:Y:S05]  /*fa70*/  @!P3 BRA `(.L_x_377) ;  /* 0x000000000004b947 */ /* 0x000fea0003800000 */
[----:B------:R0:W5:Y:S02]  /*fa80*/  LDG.E.LTC128B R3, desc[UR36][R6.64+0x164] ;  /* 0x0001642406037981 */ /* 0x000164000c1e1920 */
.L_x_377:
[----:B------:R-:W-:Y:S05]  /*fa90*/  BSYNC B1 ;  /* 0x0000000000017941 */ /* 0x000fea0003800000 */
.L_x_376:
[----:B-----5:R-:W-:Y:S01]  /*faa0*/  FMUL R4, R3, R16 ;  /* 0x0000001003047220 */ /* 0x020fe20000400000 */
[----:B------:R-:W-:Y:S01]  /*fab0*/  ISETP.GT.AND P2, PT, R0, 0x58, P1 ;  /* 0x000000580000780c */ /* 0x000fe20000f44270 */
[----:B------:R-:W-:Y:S02]  /*fac0*/  BSSY B1, `(.L_x_378) ;  /* 0x0000005000017945 */ /* 0x000fe40003800000 */
[----:B------:R-:W-:-:S05]  /*fad0*/  FFMA R69, R69, R2, R4 ;  /* 0x0000000245457223 */ /* 0x000fca0000000004 */
[----:B------:R0:W-:Y:S05]  /*fae0*/  @P3 STG.E desc[UR36][R8.64+0x164], R69 ;  /* 0x0001644508003986 */ /* 0x0001ea000c101924 */
[----:B------:R-:W-:Y:S05]  /*faf0*/  @!P2 BRA `(.L_x_379) ;  /* 0x000000000004a947 */ /* 0x000fea0003800000 */
[----:B------:R0:W5:Y:S02]  /*fb00*/  LDG.E.LTC128B R3, desc[UR36][R12.64+0x160] ;  /* 0x000160240c037981 */ /* 0x000164000c1e1920 */
.L_x_379:
[----:B------:R-:W-:Y:S05]  /*fb10*/  BSYNC B1 ;  /* 0x0000000000017941 */ /* 0x000fea0003800000 */
.L_x_378:
        /* <DEDUP_REMOVED lines=9> */
.L_x_381:
[----:B------:R-:W-:Y:S05]  /*fbb0*/  BSYNC B1 ;  /* 0x0000000000017941 */ /* 0x000fea0003800000 */
.L_x_380:
        /* <DEDUP_REMOVED lines=9> */
.L_x_383:
[----:B------:R-:W-:Y:S05]  /*fc50*/  BSYNC B1 ;  /* 0x0000000000017941 */ /* 0x000fea0003800000 */
.L_x_382:
[----:B0----5:R-:W-:Y:S01]  /*fc60*/  FMUL R5, R3, R16 ;  /* 0x0000001003057220 */ /* 0x021fe20000400000 */
[----:B------:R-:W-:Y:S01]  /*fc70*/  ISETP.GT.AND P3, PT, R0, 0x61, P0 ;  /* 0x000000610000780c */ /* 0x000fe20000764270 */
[----:B------:R-:W-:Y:S02]  /*fc80*/  BSSY B1, `(.L_x_384) ;  /* 0x0000005000017945 */ /* 0x000fe40003800000 */
[----:B------:R-:W-:-:S05]  /*fc90*/  FFMA R5, R72, R2, R5 ;  /* 0x0000000248057223 */ /* 0x000fca0000000005 */
[----:B------:R0:W-:Y:S05]  /*fca0*/  @P2 STG.E desc[UR36][R8.64+0x180], R5 ;  /* 0x0001800508002986 */ /* 0x0001ea000c101924 */
[----:B------:R-:W-:Y:S05]  /*fcb0*/  @!P3 BRA `(.L_x_385) ;  /* 0x000000000004b947 */ /* 0x000fea0003800000 */
[----:B------:R0:W5:Y:S02]  /*fcc0*/  LDG.E.LTC128B R3, desc[UR36][R6.64+0x184] ;  /* 0x0001842406037981 */ /* 0x000164000c1e1920 */
.L_x_385:
[----:B------:R-:W-:Y:S05]  /*fcd0*/  BSYNC B1 ;  /* 0x0000000000017941 */ /* 0x000fea0003800000 */
.L_x_384:
[----:B-----5:R-:W-:Y:S01]  /*fce0*/  FMUL R4, R3, R16 ;  /* 0x0000001003047220 */ /* 0x020fe20000400000 */
[----:B------:R-:W-:Y:S01]  /*fcf0*/  ISETP.GT.AND P2, PT, R0, 0x60, P1 ;  /* 0x000000600000780c */ /* 0x000fe20000f44270 */
[----:B------:R-:W-:Y:S02]  /*fd00*/  BSSY B1, `(.L_x_386) ;  /* 0x0000005000017945 */ /* 0x000fe40003800000 */
[----:B------:R-:W-:-:S05]  /*fd10*/  FFMA R73, R73, R2, R4 ;  /* 0x0000000249497223 */ /* 0x000fca0000000004 */
[----:B------:R0:W-:Y:S05]  /*fd20*/  @P3 STG.E desc[UR36][R8.64+0x184], R73 ;  /* 0x0001844908003986 */ /* 0x0001ea000c101924 */
[----:B------:R-:W-:Y:S05]  /*fd30*/  @!P2 BRA `(.L_x_387) ;  /* 0x000000000004a947 */ /* 0x000fea0003800000 */
[----:B------:R0:W5:Y:S02]  /*fd40*/  LDG.E.LTC128B R3, desc[UR36][R12.64+0x180] ;  /* 0x000180240c037981 */ /* 0x000164000c1e1920 */
.L_x_387:
[----:B------:R-:W-:Y:S05]  /*fd50*/  BSYNC B1 ;  /* 0x0000000000017941 */ /* 0x000fea0003800000 */
.L_x_386:
        /* <DEDUP_REMOVED lines=9> */
.L_x_389:
[----:B------:R-:W-:Y:S05]  /*fdf0*/  BSYNC B1 ;  /* 0x0000000000017941 */ /* 0x000fea0003800000 */
.L_x_388:
        /* <DEDUP_REMOVED lines=9> */
.L_x_391:
[----:B------:R-:W-:Y:S05]  /*fe90*/  BSYNC B1 ;  /* 0x0000000000017941 */ /* 0x000fea0003800000 */
.L_x_390:
[----:B0----5:R-:W-:Y:S01]  /*fea0*/  FMUL R5, R3, R16 ;  /* 0x0000001003057220 */ /* 0x021fe20000400000 */
[----:B------:R-:W-:Y:S01]  /*feb0*/  ISETP.GT.AND P3, PT, R0, 0x69, P0 ;  /* 0x000000690000780c */ /* 0x000fe20000764270 */
[----:B------:R-:W-:Y:S02]  /*fec0*/  BSSY B1, `(.L_x_392) ;  /* 0x0000005000017945 */ /* 0x000fe40003800000 */
[----:B------:R-:W-:-:S05]  /*fed0*/  FFMA R5, R76, R2, R5 ;  /* 0x000000024c057223 */ /* 0x000fca0000000005 */
[----:B------:R0:W-:Y:S05]  /*fee0*/  @P2 STG.E desc[UR36][R8.64+0x1a0], R5 ;  /* 0x0001a00508002986 */ /* 0x0001ea000c101924 */
[----:B------:R-:W-:Y:S05]  /*fef0*/  @!P3 BRA `(.L_x_393) ;  /* 0x000000000004b947 */ /* 0x000fea0003800000 */
[----:B------:R0:W5:Y:S02]  /*ff00*/  LDG.E.LTC128B R3, desc[UR36][R6.64+0x1a4] ;  /* 0x0001a42406037981 */ /* 0x000164000c1e1920 */
.L_x_393:
[----:B------:R-:W-:Y:S05]  /*ff10*/  BSYNC B1 ;  /* 0x0000000000017941 */ /* 0x000fea0003800000 */
.L_x_392:
[----:B-----5:R-:W-:Y:S01]  /*ff20*/  FMUL R4, R3, R16 ;  /* 0x0000001003047220 */ /* 0x020fe20000400000 */
[----:B------:R-:W-:Y:S01]  /*ff30*/  ISETP.GT.AND P2, PT, R0, 0x68, P1 ;  /* 0x000000680000780c */ /* 0x000fe20000f44270 */
[----:B------:R-:W-:Y:S02]  /*ff40*/  BSSY B1, `(.L_x_394) ;  /* 0x0000005000017945 */ /* 0x000fe40003800000 */
[----:B------:R-:W-:-:S05]  /*ff50*/  FFMA R77, R77, R2, R4 ;  /* 0x000000024d4d7223 */ /* 0x000fca0000000004 */
[----:B------:R0:W-:Y:S05]  /*ff60*/  @P3 STG.E desc[UR36][R8.64+0x1a4], R77 ;  /* 0x0001a44d08003986 */ /* 0x0001ea000c101924 */
[----:B------:R-:W-:Y:S05]  /*ff70*/  @!P2 BRA `(.L_x_395) ;  /* 0x000000000004a947 */ /* 0x000fea0003800000 */
[----:B------:R0:W5:Y:S02]  /*ff80*/  LDG.E.LTC128B R3, desc[UR36][R12.64+0x1a0] ;  /* 0x0001a0240c037981 */ /* 0x000164000c1e1920 */
.L_x_395:
[----:B------:R-:W-:Y:S05]  /*ff90*/  BSYNC B1 ;  /* 0x0000000000017941 */ /* 0x000fea0003800000 */
.L_x_394:
        /* <DEDUP_REMOVED lines=9> */
.L_x_397:
[----:B------:R-:W-:Y:S05]  /*10030*/  BSYNC B1 ;  /* 0x0000000000017941 */ /* 0x000fea0003800000 */
.L_x_396:
        /* <DEDUP_REMOVED lines=9> */
.L_x_399:
[----:B------:R-:W-:Y:S05]  /*100d0*/  BSYNC B1 ;  /* 0x0000000000017941 */ /* 0x000fea0003800000 */
.L_x_398:
[----:B0----5:R-:W-:Y:S01]  /*100e0*/  FMUL R5, R3, R16 ;  /* 0x0000001003057220 */ /* 0x021fe20000400000 */
[----:B------:R-:W-:Y:S01]  /*100f0*/  ISETP.GT.AND P3, PT, R0, 0x71, P0 ;  /* 0x000000710000780c */ /* 0x000fe20000764270 */
[----:B------:R-:W-:Y:S02]  /*10100*/  BSSY B1, `(.L_x_400) ;  /* 0x0000005000017945 */ /* 0x000fe40003800000 */
[----:B------:R-:W-:-:S05]  /*10110*/  FFMA R5, R80, R2, R5 ;  /* 0x0000000250057223 */ /* 0x000fca0000000005 */
[----:B------:R0:W-:Y:S05]  /*10120*/  @P2 STG.E desc[UR36][R8.64+0x1c0], R5 ;  /* 0x0001c00508002986 */ /* 0x0001ea000c101924 */
[----:B------:R-:W-:Y:S05]  /*10130*/  @!P3 BRA `(.L_x_401) ;  /* 0x000000000004b947 */ /* 0x000fea0003800000 */
[----:B------:R0:W5:Y:S02]  /*10140*/  LDG.E.LTC128B R3, desc[UR36][R6.64+0x1c4] ;  /* 0x0001c42406037981 */ /* 0x000164000c1e1920 */
.L_x_401:
[----:B------:R-:W-:Y:S05]  /*10150*/  BSYNC B1 ;  /* 0x0000000000017941 */ /* 0x000fea0003800000 */
.L_x_400:
[----:B-----5:R-:W-:Y:S01]  /*10160*/  FMUL R4, R3, R16 ;  /* 0x0000001003047220 */ /* 0x020fe20000400000 */
[----:B------:R-:W-:Y:S01]  /*10170*/  ISETP.GT.AND P2, PT, R0, 0x70, P1 ;  /* 0x000000700000780c */ /* 0x000fe20000f44270 */
[----:B------:R-:W-:Y:S02]  /*10180*/  BSSY B1, `(.L_x_402) ;  /* 0x0000005000017945 */ /* 0x000fe40003800000 */
[----:B------:R-:W-:-:S05]  /*10190*/  FFMA R81, R81, R2, R4 ;  /* 0x0000000251517223 */ /* 0x000fca0000000004 */
[----:B------:R0:W-:Y:S05]  /*101a0*/  @P3 STG.E desc[UR36][R8.64+0x1c4], R81 ;  /* 0x0001c45108003986 */ /* 0x0001ea000c101924 */
[----:B------:R-:W-:Y:S05]  /*101b0*/  @!P2 BRA `(.L_x_403) ;  /* 0x000000000004a947 */ /* 0x000fea0003800000 */
[----:B------:R0:W5:Y:S02]  /*101c0*/  LDG.E.LTC128B R3, desc[UR36][R12.64+0x1c0] ;  /* 0x0001c0240c037981 */ /* 0x000164000c1e1920 */
.L_x_403:
[----:B------:R-:W-:Y:S05]  /*101d0*/  BSYNC B1 ;  /* 0x0000000000017941 */ /* 0x000fea0003800000 */
.L_x_402:
        /* <DEDUP_REMOVED lines=9> */
.L_x_405:
[----:B------:R-:W-:Y:S05]  /*10270*/  BSYNC B1 ;  /* 0x0000000000017941 */ /* 0x000fea0003800000 */
.L_x_404:
        /* <DEDUP_REMOVED lines=9> */
.L_x_407:
[----:B------:R-:W-:Y:S05]  /*10310*/  BSYNC B1 ;  /* 0x0000000000017941 */ /* 0x000fea0003800000 */
.L_x_406:
[----:B0----5:R-:W-:Y:S01]  /*10320*/  FMUL R5, R3, R16 ;  /* 0x0000001003057220 */ /* 0x021fe20000400000 */
[----:B------:R-:W-:Y:S01]  /*10330*/  ISETP.GT.AND P3, PT, R0, 0x79, P0 ;  /* 0x000000790000780c */ /* 0x000fe20000764270 */
[----:B------:R-:W-:Y:S02]  /*10340*/  BSSY B1, `(.L_x_408) ;  /* 0x0000005000017945 */ /* 0x000fe40003800000 */
[----:B------:R-:W-:-:S05]  /*10350*/  FFMA R5, R84, R2, R5 ;  /* 0x0000000254057223 */ /* 0x000fca0000000005 */
[----:B------:R0:W-:Y:S05]  /*10360*/  @P2 STG.E desc[UR36][R8.64+0x1e0], R5 ;  /* 0x0001e00508002986 */ /* 0x0001ea000c101924 */
[----:B------:R-:W-:Y:S05]  /*10370*/  @!P3 BRA `(.L_x_409) ;  /* 0x000000000004b947 */ /* 0x000fea0003800000 */
[----:B------:R0:W5:Y:S02]  /*10380*/  LDG.E.LTC128B R3, desc[UR36][R6.64+0x1e4] ;  /* 0x0001e42406037981 */ /* 0x000164000c1e1920 */
.L_x_409:
[----:B------:R-:W-:Y:S05]  /*10390*/  BSYNC B1 ;  /* 0x0000000000017941 */ /* 0x000fea0003800000 */
.L_x_408:
[----:B-----5:R-:W-:Y:S01]  /*103a0*/  FMUL R4, R3, R16 ;  /* 0x0000001003047220 */ /* 0x020fe20000400000 */
[----:B------:R-:W-:Y:S01]  /*103b0*/  ISETP.GT.AND P2, PT, R0, 0x78, P1 ;  /* 0x000000780000780c */ /* 0x000fe20000f44270 */
[----:B------:R-:W-:Y:S02]  /*103c0*/  BSSY B1, `(.L_x_410) ;  /* 0x0000005000017945 */ /* 0x000fe40003800000 */
[----:B------:R-:W-:-:S05]  /*103d0*/  FFMA R85, R85, R2, R4 ;  /* 0x0000000255557223 */ /* 0x000fca0000000004 */
[----:B------:R0:W-:Y:S05]  /*103e0*/  @P3 STG.E desc[UR36][R8.64+0x1e4], R85 ;  /* 0x0001e45508003986 */ /* 0x0001ea000c101924 */
[----:B------:R-:W-:Y:S05]  /*103f0*/  @!P2 BRA `(.L_x_411) ;  /* 0x000000000004a947 */ /* 0x000fea0003800000 */
[----:B------:R0:W5:Y:S02]  /*10400*/  LDG.E.LTC128B R3, desc[UR36][R12.64+0x1e0] ;  /* 0x0001e0240c037981 */ /* 0x000164000c1e1920 */
.L_x_411:
[----:B------:R-:W-:Y:S05]  /*10410*/  BSYNC B1 ;  /* 0x0000000000017941 */ /* 0x000fea0003800000 */
.L_x_410:
        /* <DEDUP_REMOVED lines=9> */
.L_x_413:
[----:B------:R-:W-:Y:S05]  /*104b0*/  BSYNC B1 ;  /* 0x0000000000017941 */ /* 0x000fea0003800000 */
.L_x_412:
        /* <DEDUP_REMOVED lines=9> */
.L_x_415:
[----:B------:R-:W-:Y:S05]  /*10550*/  BSYNC B1 ;  /* 0x0000000000017941 */ /* 0x000fea0003800000 */
.L_x_414:
[----:B0----5:R-:W-:Y:S01]  /*10560*/  FMUL R5, R3, R16 ;  /* 0x0000001003057220 */ /* 0x021fe20000400000 */
[----:B------:R-:W-:Y:S01]  /*10570*/  ISETP.GT.AND P3, PT, R0, 0x81, P0 ;  /* 0x000000810000780c */ /* 0x000fe20000764270 */
[----:B------:R-:W-:Y:S02]  /*10580*/  BSSY B1, `(.L_x_416) ;  /* 0x0000005000017945 */ /* 0x000fe40003800000 */
[----:B------:R-:W-:-:S05]  /*10590*/  FFMA R5, R88, R2, R5 ;  /* 0x0000000258057223 */ /* 0x000fca0000000005 */
[----:B------:R0:W-:Y:S05]  /*105a0*/  @P2 STG.E desc[UR36][R8.64+0x200], R5 ;  /* 0x0002000508002986 */ /* 0x0001ea000c101924 */
[----:B------:R-:W-:Y:S05]  /*105b0*/  @!P3 BRA `(.L_x_417) ;  /* 0x000000000004b947 */ /* 0x000fea0003800000 */
[----:B------:R0:W5:Y:S02]  /*105c0*/  LDG.E.LTC128B R3, desc[UR36][R6.64+0x204] ;  /* 0x0002042406037981 */ /* 0x000164000c1e1920 */
.L_x_417:
[----:B------:R-:W-:Y:S05]  /*105d0*/  BSYNC B1 ;  /* 0x0000000000017941 */ /* 0x000fea0003800000 */
.L_x_416:
[----:B-----5:R-:W-:Y:S01]  /*105e0*/  FMUL R4, R3, R16 ;  /* 0x0000001003047220 */ /* 0x020fe20000400000 */
[----:B------:R-:W-:Y:S01]  /*105f0*/  ISETP.GT.AND P2, PT, R0, 0x80, P1 ;  /* 0x000000800000780c */ /* 0x000fe20000f44270 */
[----:B------:R-:W-:Y:S02]  /*10600*/  BSSY B1, `(.L_x_418) ;  /* 0x0000005000017945 */ /* 0x000fe40003800000 */
[----:B------:R-:W-:-:S05]  /*10610*/  FFMA R89, R89, R2, R4 ;  /* 0x0000000259597223 */ /* 0x000fca0000000004 */
[----:B------:R0:W-:Y:S05]  /*10620*/  @P3 STG.E desc[UR36][R8.64+0x204], R89 ;  /* 0x0002045908003986 */ /* 0x0001ea000c101924 */
[----:B------:R-:W-:Y:S05]  /*10630*/  @!P2 BRA `(.L_x_419) ;  /* 0x000000000004a947 */ /* 0x000fea0003800000 */
[----:B------:R0:W5:Y:S02]  /*10640*/  LDG.E.LTC128B R3, desc[UR36][R12.64+0x200] ;  /* 0x000200240c037981 */ /* 0x000164000c1e1920 */
.L_x_419:
[----:B------:R-:W-:Y:S05]  /*10650*/  BSYNC B1 ;  /* 0x0000000000017941 */ /* 0x000fea0003800000 */
.L_x_418:
        /* <DEDUP_REMOVED lines=9> */
.L_x_421:
[----:B------:R-:W-:Y:S05]  /*106f0*/  BSYNC B1 ;  /* 0x0000000000017941 */ /* 0x000fea0003800000 */
.L_x_420:
        /* <DEDUP_REMOVED lines=9> */
.L_x_423:
[----:B------:R-:W-:Y:S05]  /*10790*/  BSYNC B1 ;  /* 0x0000000000017941 */ /* 0x000fea0003800000 */
.L_x_422:
[----:B0----5:R-:W-:Y:S01]  /*107a0*/  FMUL R5, R3, R16 ;  /* 0x0000001003057220 */ /* 0x021fe20000400000 */
[----:B------:R-:W-:Y:S01]  /*107b0*/  ISETP.GT.AND P3, PT, R0, 0x89, P0 ;  /* 0x000000890000780c */ /* 0x000fe20000764270 */
[----:B------:R-:W-:Y:S02]  /*107c0*/  BSSY B1, `(.L_x_424) ;  /* 0x0000005000017945 */ /* 0x000fe40003800000 */
[----:B------:R-:W-:-:S05]  /*107d0*/  FFMA R5, R92, R2, R5 ;  /* 0x000000025c057223 */ /* 0x000fca0000000005 */
[----:B------:R0:W-:Y:S05]  /*107e0*/  @P2 STG.E desc[UR36][R8.64+0x220], R5 ;  /* 0x0002200508002986 */ /* 0x0001ea000c101924 */
[----:B------:R-:W-:Y:S05]  /*107f0*/  @!P3 BRA `(.L_x_425) ;  /* 0x000000000004b947 */ /* 0x000fea0003800000 */
[----:B------:R0:W5:Y:S02]  /*10800*/  LDG.E.LTC128B R3, desc[UR36][R6.64+0x224] ;  /* 0x0002242406037981 */ /* 0x000164000c1e1920 */
.L_x_425:
[----:B------:R-:W-:Y:S05]  /*10810*/  BSYNC B1 ;  /* 0x0000000000017941 */ /* 0x000fea0003800000 */
.L_x_424:
[----:B-----5:R-:W-:Y:S01]  /*10820*/  FMUL R4, R3, R16 ;  /* 0x0000001003047220 */ /* 0x020fe20000400000 */
[----:B------:R-:W-:Y:S01]  /*10830*/  ISETP.GT.AND P2, PT, R0, 0x88, P1 ;  /* 0x000000880000780c */ /* 0x000fe20000f44270 */
[----:B------:R-:W-:Y:S02]  /*10840*/  BSSY B1, `(.L_x_426) ;  /* 0x0000005000017945 */ /* 0x000fe40003800000 */
[----:B------:R-:W-:-:S05]  /*10850*/  FFMA R93, R93, R2, R4 ;  /* 0x000000025d5d7223 */ /* 0x000fca0000000004 */
[----:B------:R0:W-:Y:S05]  /*10860*/  @P3 STG.E desc[UR36][R8.64+0x224], R93 ;  /* 0x0002245d08003986 */ /* 0x0001ea000c101924 */
[----:B------:R-:W-:Y:S05]  /*10870*/  @!P2 BRA `(.L_x_427) ;  /* 0x000000000004a947 */ /* 0x000fea0003800000 */
[----:B------:R0:W5:Y:S02]  /*10880*/  LDG.E.LTC128B R3, desc[UR36][R12.64+0x220] ;  /* 0x000220240c037981 */ /* 0x000164000c1e1920 */
.L_x_427:
[----:B------:R-:W-:Y:S05]  /*10890*/  BSYNC B1 ;  /* 0x0000000000017941 */ /* 0x000fea0003800000 */
.L_x_426:
        /* <DEDUP_REMOVED lines=9> */
.L_x_429:
[----:B------:R-:W-:Y:S05]  /*10930*/  BSYNC B1 ;  /* 0x0000000000017941 */ /* 0x000fea0003800000 */
.L_x_428:
        /* <DEDUP_REMOVED lines=9> */
.L_x_431:
[----:B------:R-:W-:Y:S05]  /*109d0*/  BSYNC B1 ;  /* 0x0000000000017941 */ /* 0x000fea0003800000 */
.L_x_430:
[----:B0----5:R-:W-:Y:S01]  /*109e0*/  FMUL R5, R3, R16 ;  /* 0x0000001003057220 */ /* 0x021fe20000400000 */
[----:B------:R-:W-:Y:S01]  /*109f0*/  ISETP.GT.AND P3, PT, R0, 0x91, P0 ;  /* 0x000000910000780c */ /* 0x000fe20000764270 */
[----:B------:R-:W-:Y:S02]  /*10a00*/  BSSY B1, `(.L_x_432) ;  /* 0x0000005000017945 */ /* 0x000fe40003800000 */
[----:B------:R-:W-:-:S05]  /*10a10*/  FFMA R5, R96, R2, R5 ;  /* 0x0000000260057223 */ /* 0x000fca0000000005 */
[----:B------:R0:W-:Y:S05]  /*10a20*/  @P2 STG.E desc[UR36][R8.64+0x240], R5 ;  /* 0x0002400508002986 */ /* 0x0001ea000c101924 */
[----:B------:R-:W-:Y:S05]  /*10a30*/  @!P3 BRA `(.L_x_433) ;  /* 0x000000000004b947 */ /* 0x000fea0003800000 */
[----:B------:R0:W5:Y:S02]  /*10a40*/  LDG.E.LTC128B R3, desc[UR36][R6.64+0x244] ;  /* 0x0002442406037981 */ /* 0x000164000c1e1920 */
.L_x_433:
[----:B------:R-:W-:Y:S05]  /*10a50*/  BSYNC B1 ;  /* 0x0000000000017941 */ /* 0x000fea0003800000 */
.L_x_432:
[----:B-----5:R-:W-:Y:S01]  /*10a60*/  FMUL R4, R3, R16 ;  /* 0x0000001003047220 */ /* 0x020fe20000400000 */
[----:B------:R-:W-:Y:S01]  /*10a70*/  ISETP.GT.AND P2, PT, R0, 0x90, P1 ;  /* 0x000000900000780c */ /* 0x000fe20000f44270 */
[----:B------:R-:W-:Y:S02]  /*10a80*/  BSSY B1, `(.L_x_434) ;  /* 0x0000005000017945 */ /* 0x000fe40003800000 */
[----:B------:R-:W-:-:S05]  /*10a90*/  FFMA R97, R97, R2, R4 ;  /* 0x0000000261617223 */ /* 0x000fca0000000004 */
[----:B------:R0:W-:Y:S05]  /*10aa0*/  @P3 STG.E desc[UR36][R8.64+0x244], R97 ;  /* 0x0002446108003986 */ /* 0x0001ea000c101924 */
[----:B------:R-:W-:Y:S05]  /*10ab0*/  @!P2 BRA `(.L_x_435) ;  /* 0x000000000004a947 */ /* 0x000fea0003800000 */
[----:B------:R0:W5:Y:S02]  /*10ac0*/  LDG.E.LTC128B R3, desc[UR36][R12.64+0x240] ;  /* 0x000240240c037981 */ /* 0x000164000c1e1920 */
.L_x_435:
[----:B------:R-:W-:Y:S05]  /*10ad0*/  BSYNC B1 ;  /* 0x0000000000017941 */ /* 0x000fea0003800000 */
.L_x_434:
        /* <DEDUP_REMOVED lines=9> */
.L_x_437:
[----:B------:R-:W-:Y:S05]  /*10b70*/  BSYNC B1 ;  /* 0x0000000000017941 */ /* 0x000fea0003800000 */
.L_x_436:
        /* <DEDUP_REMOVED lines=9> */
.L_x_439:
[----:B------:R-:W-:Y:S05]  /*10c10*/  BSYNC B1 ;  /* 0x0000000000017941 */ /* 0x000fea0003800000 */
.L_x_438:
[----:B0----5:R-:W-:Y:S01]  /*10c20*/  FMUL R5, R3, R16 ;  /* 0x0000001003057220 */ /* 0x021fe20000400000 */
[----:B------:R-:W-:Y:S01]  /*10c30*/  ISETP.GT.AND P3, PT, R0, 0x99, P0 ;  /* 0x000000990000780c */ /* 0x000fe20000764270 */
[----:B------:R-:W-:Y:S02]  /*10c40*/  BSSY B1, `(.L_x_440) ;  /* 0x0000005000017945 */ /* 0x000fe40003800000 */
[----:B------:R-:W-:-:S05]  /*10c50*/  FFMA R5, R100, R2, R5 ;  /* 0x0000000264057223 */ /* 0x000fca0000000005 */
[----:B------:R0:W-:Y:S05]  /*10c60*/  @P2 STG.E desc[UR36][R8.64+0x260], R5 ;  /* 0x0002600508002986 */ /* 0x0001ea000c101924 */
[----:B------:R-:W-:Y:S05]  /*10c70*/  @!P3 BRA `(.L_x_441) ;  /* 0x000000000004b947 */ /* 0x000fea0003800000 */
[----:B------:R0:W5:Y:S02]  /*10c80*/  LDG.E.LTC128B R3, desc[UR36][R6.64+0x264] ;  /* 0x0002642406037981 */ /* 0x000164000c1e1920 */
.L_x_441:
[----:B------:R-:W-:Y:S05]  /*10c90*/  BSYNC B1 ;  /* 0x0000000000017941 */ /* 0x000fea0003800000 */
.L_x_440:
[----:B-----5:R-:W-:Y:S01]  /*10ca0*/  FMUL R4, R3, R16 ;  /* 0x0000001003047220 */ /* 0x020fe20000400000 */
[----:B------:R-:W-:Y:S01]  /*10cb0*/  ISETP.GT.AND P2, PT, R0, 0x98, P1 ;  /* 0x000000980000780c */ /* 0x000fe20000f44270 */
[----:B------:R-:W-:Y:S02]  /*10cc0*/  BSSY B1, `(.L_x_442) ;  /* 0x0000005000017945 */ /* 0x000fe40003800000 */
[----:B------:R-:W-:-:S05]  /*10cd0*/  FFMA R101, R101, R2, R4 ;  /* 0x0000000265657223 */ /* 0x000fca0000000004 */
[----:B------:R0:W-:Y:S05]  /*10ce0*/  @P3 STG.E desc[UR36][R8.64+0x264], R101 ;  /* 0x0002646508003986 */ /* 0x0001ea000c101924 */
[----:B------:R-:W-:Y:S05]  /*10cf0*/  @!P2 BRA `(.L_x_443) ;  /* 0x000000000004a947 */ /* 0x000fea0003800000 */
[----:B------:R0:W5:Y:S02]  /*10d00*/  LDG.E.LTC128B R3, desc[UR36][R12.64+0x260] ;  /* 0x000260240c037981 */ /* 0x000164000c1e1920 */
.L_x_443:
[----:B------:R-:W-:Y:S05]  /*10d10*/  BSYNC B1 ;  /* 0x0000000000017941 */ /* 0x000fea0003800000 */
.L_x_442:
        /* <DEDUP_REMOVED lines=9> */
.L_x_445:
[----:B------:R-:W-:Y:S05]  /*10db0*/  BSYNC B1 ;  /* 0x0000000000017941 */ /* 0x000fea0003800000 */
.L_x_444:
        /* <DEDUP_REMOVED lines=9> */
.L_x_447:
[----:B------:R-:W-:Y:S05]  /*10e50*/  BSYNC B1 ;  /* 0x0000000000017941 */ /* 0x000fea0003800000 */
.L_x_446:
[----:B0----5:R-:W-:Y:S01]  /*10e60*/  FMUL R5, R3, R16 ;  /* 0x0000001003057220 */ /* 0x021fe20000400000 */
[----:B------:R-:W-:Y:S01]  /*10e70*/  ISETP.GT.AND P3, PT, R0, 0xa1, P0 ;  /* 0x000000a10000780c */ /* 0x000fe20000764270 */
[----:B------:R-:W-:Y:S02]  /*10e80*/  BSSY B1, `(.L_x_448) ;  /* 0x0000005000017945 */ /* 0x000fe40003800000 */
[----:B------:R-:W-:-:S05]  /*10e90*/  FFMA R5, R104, R2, R5 ;  /* 0x0000000268057223 */ /* 0x000fca0000000005 */
[----:B------:R0:W-:Y:S05]  /*10ea0*/  @P2 STG.E desc[UR36][R8.64+0x280], R5 ;  /* 0x0002800508002986 */ /* 0x0001ea000c101924 */
[----:B------:R-:W-:Y:S05]  /*10eb0*/  @!P3 BRA `(.L_x_449) ;  /* 0x000000000004b947 */ /* 0x000fea0003800000 */
[----:B------:R0:W5:Y:S02]  /*10ec0*/  LDG.E.LTC128B R3, desc[UR36][R6.64+0x284] ;  /* 0x0002842406037981 */ /* 0x000164000c1e1920 */
.L_x_449:
[----:B------:R-:W-:Y:S05]  /*10ed0*/  BSYNC B1 ;  /* 0x0000000000017941 */ /* 0x000fea0003800000 */
.L_x_448:
[----:B-----5:R-:W-:Y:S01]  /*10ee0*/  FMUL R4, R3, R16 ;  /* 0x0000001003047220 */ /* 0x020fe20000400000 */
[----:B------:R-:W-:Y:S01]  /*10ef0*/  ISETP.GT.AND P2, PT, R0, 0xa0, P1 ;  /* 0x000000a00000780c */ /* 0x000fe20000f44270 */
[----:B------:R-:W-:Y:S02]  /*10f00*/  BSSY B1, `(.L_x_450) ;  /* 0x0000005000017945 */ /* 0x000fe40003800000 */
[----:B------:R-:W-:-:S05]  /*10f10*/  FFMA R105, R105, R2, R4 ;  /* 0x0000000269697223 */ /* 0x000fca0000000004 */
[----:B------:R0:W-:Y:S05]  /*10f20*/  @P3 STG.E desc[UR36][R8.64+0x284], R105 ;  /* 0x0002846908003986 */ /* 0x0001ea000c101924 */
[----:B------:R-:W-:Y:S05]  /*10f30*/  @!P2 BRA `(.L_x_451) ;  /* 0x000000000004a947 */ /* 0x000fea0003800000 */
[----:B------:R0:W5:Y:S02]  /*10f40*/  LDG.E.LTC128B R3, desc[UR36][R12.64+0x280] ;  /* 0x000280240c037981 */ /* 0x000164000c1e1920 */
.L_x_451:
[----:B------:R-:W-:Y:S05]  /*10f50*/  BSYNC B1 ;  /* 0x0000000000017941 */ /* 0x000fea0003800000 */
.L_x_450:
        /* <DEDUP_REMOVED lines=9> */
.L_x_453:
[----:B------:R-:W-:Y:S05]  /*10ff0*/  BSYNC B1 ;  /* 0x0000000000017941 */ /* 0x000fea0003800000 */
.L_x_452:
        /* <DEDUP_REMOVED lines=9> */
.L_x_455:
[----:B------:R-:W-:Y:S05]  /*11090*/  BSYNC B1 ;  /* 0x0000000000017941 */ /* 0x000fea0003800000 */
.L_x_454:
[----:B0----5:R-:W-:Y:S01]  /*110a0*/  FMUL R5, R3, R16 ;  /* 0x0000001003057220 */ /* 0x021fe20000400000 */
[----:B------:R-:W-:Y:S01]  /*110b0*/  ISETP.GT.AND P3, PT, R0, 0xa9, P0 ;  /* 0x000000a90000780c */ /* 0x000fe20000764270 */
[----:B------:R-:W-:Y:S02]  /*110c0*/  BSSY B1, `(.L_x_456) ;  /* 0x0000005000017945 */ /* 0x000fe40003800000 */
[----:B------:R-:W-:-:S05]  /*110d0*/  FFMA R5, R108, R2, R5 ;  /* 0x000000026c057223 */ /* 0x000fca0000000005 */
[----:B------:R0:W-:Y:S05]  /*110e0*/  @P2 STG.E desc[UR36][R8.64+0x2a0], R5 ;  /* 0x0002a00508002986 */ /* 0x0001ea000c101924 */
[----:B------:R-:W-:Y:S05]  /*110f0*/  @!P3 BRA `(.L_x_457) ;  /* 0x000000000004b947 */ /* 0x000fea0003800000 */
[----:B------:R0:W5:Y:S02]  /*11100*/  LDG.E.LTC128B R3, desc[UR36][R6.64+0x2a4] ;  /* 0x0002a42406037981 */ /* 0x000164000c1e1920 */
.L_x_457:
[----:B------:R-:W-:Y:S05]  /*11110*/  BSYNC B1 ;  /* 0x0000000000017941 */ /* 0x000fea0003800000 */
.L_x_456:
[----:B-----5:R-:W-:Y:S01]  /*11120*/  FMUL R4, R3, R16 ;  /* 0x0000001003047220 */ /* 0x020fe20000400000 */
[----:B------:R-:W-:Y:S01]  /*11130*/  ISETP.GT.AND P2, PT, R0, 0xa8, P1 ;  /* 0x000000a80000780c */ /* 0x000fe20000f44270 */
[----:B------:R-:W-:Y:S02]  /*11140*/  BSSY B1, `(.L_x_458) ;  /* 0x0000005000017945 */ /* 0x000fe40003800000 */
[----:B------:R-:W-:-:S05]  /*11150*/  FFMA R109, R109, R2, R4 ;  /* 0x000000026d6d7223 */ /* 0x000fca0000000004 */
[----:B------:R0:W-:Y:S05]  /*11160*/  @P3 STG.E desc[UR36][R8.64+0x2a4], R109 ;  /* 0x0002a46d08003986 */ /* 0x0001ea000c101924 */
[----:B------:R-:W-:Y:S05]  /*11170*/  @!P2 BRA `(.L_x_459) ;  /* 0x000000000004a947 */ /* 0x000fea0003800000 */
[----:B------:R0:W5:Y:S02]  /*11180*/  LDG.E.LTC128B R3, desc[UR36][R12.64+0x2a0] ;  /* 0x0002a0240c037981 */ /* 0x000164000c1e1920 */
.L_x_459:
[----:B------:R-:W-:Y:S05]  /*11190*/  BSYNC B1 ;  /* 0x0000000000017941 */ /* 0x000fea0003800000 */
.L_x_458:
        /* <DEDUP_REMOVED lines=9> */
.L_x_461:
[----:B------:R-:W-:Y:S05]  /*11230*/  BSYNC B1 ;  /* 0x0000000000017941 */ /* 0x000fea0003800000 */
.L_x_460:
        /* <DEDUP_REMOVED lines=9> */
.L_x_463:
[----:B------:R-:W-:Y:S05]  /*112d0*/  BSYNC B1 ;  /* 0x0000000000017941 */ /* 0x000fea0003800000 */
.L_x_462:
[----:B0----5:R-:W-:Y:S01]  /*112e0*/  FMUL R5, R3, R16 ;  /* 0x0000001003057220 */ /* 0x021fe20000400000 */
[----:B------:R-:W-:Y:S01]  /*112f0*/  ISETP.GT.AND P3, PT, R0, 0xb1, P0 ;  /* 0x000000b10000780c */ /* 0x000fe20000764270 */
[----:B------:R-:W-:Y:S02]  /*11300*/  BSSY B1, `(.L_x_464) ;  /* 0x0000005000017945 */ /* 0x000fe40003800000 */
[----:B------:R-:W-:-:S05]  /*11310*/  FFMA R5, R112, R2, R5 ;  /* 0x0000000270057223 */ /* 0x000fca0000000005 */
[----:B------:R0:W-:Y:S05]  /*11320*/  @P2 STG.E desc[UR36][R8.64+0x2c0], R5 ;  /* 0x0002c00508002986 */ /* 0x0001ea000c101924 */
[----:B------:R-:W-:Y:S05]  /*11330*/  @!P3 BRA `(.L_x_465) ;  /* 0x000000000004b947 */ /* 0x000fea0003800000 */
[----:B------:R0:W5:Y:S02]  /*11340*/  LDG.E.LTC128B R3, desc[UR36][R6.64+0x2c4] ;  /* 0x0002c42406037981 */ /* 0x000164000c1e1920 */
.L_x_465:
[----:B------:R-:W-:Y:S05]  /*11350*/  BSYNC B1 ;  /* 0x0000000000017941 */ /* 0x000fea0003800000 */
.L_x_464:
[----:B-----5:R-:W-:Y:S01]  /*11360*/  FMUL R4, R3, R16 ;  /* 0x0000001003047220 */ /* 0x020fe20000400000 */
[----:B------:R-:W-:Y:S01]  /*11370*/  ISETP.GT.AND P2, PT, R0, 0xb0, P1 ;  /* 0x000000b00000780c */ /* 0x000fe20000f44270 */
[----:B------:R-:W-:Y:S02]  /*11380*/  BSSY B1, `(.L_x_466) ;  /* 0x0000005000017945 */ /* 0x000fe40003800000 */
[----:B------:R-:W-:-:S05]  /*11390*/  FFMA R113, R113, R2, R4 ;  /* 0x0000000271717223 */ /* 0x000fca0000000004 */
[----:B------:R0:W-:Y:S05]  /*113a0*/  @P3 STG.E desc[UR36][R8.64+0x2c4], R113 ;  /* 0x0002c47108003986 */ /* 0x0001ea000c101924 */
[----:B------:R-:W-:Y:S05]  /*113b0*/  @!P2 BRA `(.L_x_467) ;  /* 0x000000000004a947 */ /* 0x000fea0003800000 */
[----:B------:R0:W5:Y:S02]  /*113c0*/  LDG.E.LTC128B R3, desc[UR36][R12.64+0x2c0] ;  /* 0x0002c0240c037981 */ /* 0x000164000c1e1920 */
.L_x_467:
[----:B------:R-:W-:Y:S05]  /*113d0*/  BSYNC B1 ;  /* 0x0000000000017941 */ /* 0x000fea0003800000 */
.L_x_466:
        /* <DEDUP_REMOVED lines=9> */
.L_x_469:
[----:B------:R-:W-:Y:S05]  /*11470*/  BSYNC B1 ;  /* 0x0000000000017941 */ /* 0x000fea0003800000 */
.L_x_468:
        /* <DEDUP_REMOVED lines=9> */
.L_x_471:
[----:B------:R-:W-:Y:S05]  /*11510*/  BSYNC B1 ;  /* 0x0000000000017941 */ /* 0x000fea0003800000 */
.L_x_470:
[----:B0----5:R-:W-:Y:S01]  /*11520*/  FMUL R5, R3, R16 ;  /* 0x0000001003057220 */ /* 0x021fe20000400000 */
[----:B------:R-:W-:Y:S01]  /*11530*/  ISETP.GT.AND P3, PT, R0, 0xb9, P0 ;  /* 0x000000b90000780c */ /* 0x000fe20000764270 */
[----:B------:R-:W-:Y:S02]  /*11540*/  BSSY B1, `(.L_x_472) ;  /* 0x0000005000017945 */ /* 0x000fe40003800000 */
[----:B------:R-:W-:-:S05]  /*11550*/  FFMA R5, R116, R2, R5 ;  /* 0x0000000274057223 */ /* 0x000fca0000000005 */
[----:B------:R0:W-:Y:S05]  /*11560*/  @P2 STG.E desc[UR36][R8.64+0x2e0], R5 ;  /* 0x0002e00508002986 */ /* 0x0001ea000c101924 */
[----:B------:R-:W-:Y:S05]  /*11570*/  @!P3 BRA `(.L_x_473) ;  /* 0x000000000004b947 */ /* 0x000fea0003800000 */
[----:B------:R0:W5:Y:S02]  /*11580*/  LDG.E.LTC128B R3, desc[UR36][R6.64+0x2e4] ;  /* 0x0002e42406037981 */ /* 0x000164000c1e1920 */
.L_x_473:
[----:B------:R-:W-:Y:S05]  /*11590*/  BSYNC B1 ;  /* 0x0000000000017941 */ /* 0x000fea0003800000 */
.L_x_472:
[----:B-----5:R-:W-:Y:S01]  /*115a0*/  FMUL R4, R3, R16 ;  /* 0x0000001003047220 */ /* 0x020fe20000400000 */
[----:B------:R-:W-:Y:S01]  /*115b0*/  ISETP.GT.AND P2, PT, R0, 0xb8, P1 ;  /* 0x000000b80000780c */ /* 0x000fe20000f44270 */
[----:B------:R-:W-:Y:S02]  /*115c0*/  BSSY B1, `(.L_x_474) ;  /* 0x0000005000017945 */ /* 0x000fe40003800000 */
[----:B------:R-:W-:-:S05]  /*115d0*/  FFMA R117, R117, R2, R4 ;  /* 0x0000000275757223 */ /* 0x000fca0000000004 */
[----:B------:R0:W-:Y:S05]  /*115e0*/  @P3 STG.E desc[UR36][R8.64+0x2e4], R117 ;  /* 0x0002e47508003986 */ /* 0x0001ea000c101924 */
[----:B------:R-:W-:Y:S05]  /*115f0*/  @!P2 BRA `(.L_x_475) ;  /* 0x000000000004a947 */ /* 0x000fea0003800000 */
[----:B------:R0:W5:Y:S02]  /*11600*/  LDG.E.LTC128B R3, desc[UR36][R12.64+0x2e0] ;  /* 0x0002e0240c037981 */ /* 0x000164000c1e1920 */
.L_x_475:
[----:B------:R-:W-:Y:S05]  /*11610*/  BSYNC B1 ;  /* 0x0000000000017941 */ /* 0x000fea0003800000 */
.L_x_474:
        /* <DEDUP_REMOVED lines=9> */
.L_x_477:
[----:B------:R-:W-:Y:S05]  /*116b0*/  BSYNC B1 ;  /* 0x0000000000017941 */ /* 0x000fea0003800000 */
.L_x_476:
        /* <DEDUP_REMOVED lines=9> */
.L_x_479:
[----:B------:R-:W-:Y:S05]  /*11750*/  BSYNC B1 ;  /* 0x0000000000017941 */ /* 0x000fea0003800000 */
.L_x_478:
[----:B0----5:R-:W-:Y:S01]  /*11760*/  FMUL R5, R3, R16 ;  /* 0x0000001003057220 */ /* 0x021fe20000400000 */
[----:B------:R-:W-:Y:S01]  /*11770*/  ISETP.GT.AND P3, PT, R0, 0xc1, P0 ;  /* 0x000000c10000780c */ /* 0x000fe20000764270 */
[----:B------:R-:W-:Y:S02]  /*11780*/  BSSY B1, `(.L_x_480) ;  /* 0x0000005000017945 */ /* 0x000fe40003800000 */
[----:B------:R-:W-:-:S05]  /*11790*/  FFMA R5, R120, R2, R5 ;  /* 0x0000000278057223 */ /* 0x000fca0000000005 */
[----:B------:R0:W-:Y:S05]  /*117a0*/  @P2 STG.E desc[UR36][R8.64+0x300], R5 ;  /* 0x0003000508002986 */ /* 0x0001ea000c101924 */
[----:B------:R-:W-:Y:S05]  /*117b0*/  @!P3 BRA `(.L_x_481) ;  /* 0x000000000004b947 */ /* 0x000fea0003800000 */
[----:B------:R0:W5:Y:S02]  /*117c0*/  LDG.E.LTC128B R3, desc[UR36][R6.64+0x304] ;  /* 0x0003042406037981 */ /* 0x000164000c1e1920 */
.L_x_481:
[----:B------:R-:W-:Y:S05]  /*117d0*/  BSYNC B1 ;  /* 0x0000000000017941 */ /* 0x000fea0003800000 */
.L_x_480:
[----:B-----5:R-:W-:Y:S01]  /*117e0*/  FMUL R4, R3, R16 ;  /* 0x0000001003047220 */ /* 0x020fe20000400000 */
[----:B------:R-:W-:Y:S01]  /*117f0*/  ISETP.GT.AND P2, PT, R0, 0xc0, P1 ;  /* 0x000000c00000780c */ /* 0x000fe20000f44270 */
[----:B------:R-:W-:Y:S02]  /*11800*/  BSSY B1, `(.L_x_482) ;  /* 0x0000005000017945 */ /* 0x000fe40003800000 */
[----:B------:R-:W-:-:S05]  /*11810*/  FFMA R121, R121, R2, R4 ;  /* 0x0000000279797223 */ /* 0x000fca0000000004 */
[----:B------:R0:W-:Y:S05]  /*11820*/  @P3 STG.E desc[UR36][R8.64+0x304], R121 ;  /* 0x0003047908003986 */ /* 0x0001ea000c101924 */
[----:B------:R-:W-:Y:S05]  /*11830*/  @!P2 BRA `(.L_x_483) ;  /* 0x000000000004a947 */ /* 0x000fea0003800000 */
[----:B------:R0:W5:Y:S02]  /*11840*/  LDG.E.LTC128B R3, desc[UR36][R12.64+0x300] ;  /* 0x000300240c037981 */ /* 0x000164000c1e1920 */
.L_x_483:
[----:B------:R-:W-:Y:S05]  /*11850*/  BSYNC B1 ;  /* 0x0000000000017941 */ /* 0x000fea0003800000 */
.L_x_482:
        /* <DEDUP_REMOVED lines=9> */
.L_x_485:
[----:B------:R-:W-:Y:S05]  /*118f0*/  BSYNC B1 ;  /* 0x0000000000017941 */ /* 0x000fea0003800000 */
.L_x_484:
        /* <DEDUP_REMOVED lines=9> */
.L_x_487:
[----:B------:R-:W-:Y:S05]  /*11990*/  BSYNC B1 ;  /* 0x0000000000017941 */ /* 0x000fea0003800000 */
.L_x_486:
[----:B0----5:R-:W-:Y:S01]  /*119a0*/  FMUL R5, R3, R16 ;  /* 0x0000001003057220 */ /* 0x021fe20000400000 */
[----:B------:R-:W-:Y:S01]  /*119b0*/  ISETP.GT.AND P3, PT, R0, 0xc9, P0 ;  /* 0x000000c90000780c */ /* 0x000fe20000764270 */
[----:B------:R-:W-:Y:S02]  /*119c0*/  BSSY B1, `(.L_x_488) ;  /* 0x0000005000017945 */ /* 0x000fe40003800000 */
[----:B------:R-:W-:-:S05]  /*119d0*/  FFMA R5, R124, R2, R5 ;  /* 0x000000027c057223 */ /* 0x000fca0000000005 */
[----:B------:R0:W-:Y:S05]  /*119e0*/  @P2 STG.E desc[UR36][R8.64+0x320], R5 ;  /* 0x0003200508002986 */ /* 0x0001ea000c101924 */
[----:B------:R-:W-:Y:S05]  /*119f0*/  @!P3 BRA `(.L_x_489) ;  /* 0x000000000004b947 */ /* 0x000fea0003800000 */
[----:B------:R0:W5:Y:S02]  /*11a00*/  LDG.E.LTC128B R3, desc[UR36][R6.64+0x324] ;  /* 0x0003242406037981 */ /* 0x000164000c1e1920 */
.L_x_489:
[----:B------:R-:W-:Y:S05]  /*11a10*/  BSYNC B1 ;  /* 0x0000000000017941 */ /* 0x000fea0003800000 */
.L_x_488:
[----:B-----5:R-:W-:Y:S01]  /*11a20*/  FMUL R4, R3, R16 ;  /* 0x0000001003047220 */ /* 0x020fe20000400000 */
[----:B------:R-:W-:Y:S01]  /*11a30*/  ISETP.GT.AND P2, PT, R0, 0xc8, P1 ;  /* 0x000000c80000780c */ /* 0x000fe20000f44270 */
[----:B------:R-:W-:Y:S02]  /*11a40*/  BSSY B1, `(.L_x_490) ;  /* 0x0000005000017945 */ /* 0x000fe40003800000 */
[----:B------:R-:W-:-:S05]  /*11a50*/  FFMA R125, R125, R2, R4 ;  /* 0x000000027d7d7223 */ /* 0x000fca0000000004 */
[----:B------:R0:W-:Y:S05]  /*11a60*/  @P3 STG.E desc[UR36][R8.64+0x324], R125 ;  /* 0x0003247d08003986 */ /* 0x0001ea000c101924 */
[----:B------:R-:W-:Y:S05]  /*11a70*/  @!P2 BRA `(.L_x_491) ;  /* 0x000000000004a947 */ /* 0x000fea0003800000 */
[----:B------:R0:W5:Y:S02]  /*11a80*/  LDG.E.LTC128B R3, desc[UR36][R12.64+0x320] ;  /* 0x000320240c037981 */ /* 0x000164000c1e1920 */
.L_x_491:
[----:B------:R-:W-:Y:S05]  /*11a90*/  BSYNC B1 ;  /* 0x0000000000017941 */ /* 0x000fea0003800000 */
.L_x_490:
        /* <DEDUP_REMOVED lines=9> */
.L_x_493:
[----:B------:R-:W-:Y:S05]  /*11b30*/  BSYNC B1 ;  /* 0x0000000000017941 */ /* 0x000fea0003800000 */
.L_x_492:
        /* <DEDUP_REMOVED lines=9> */
.L_x_495:
[----:B------:R-:W-:Y:S05]  /*11bd0*/  BSYNC B1 ;  /* 0x0000000000017941 */ /* 0x000fea0003800000 */
.L_x_494:
[----:B0----5:R-:W-:Y:S01]  /*11be0*/  FMUL R5, R3, R16 ;  /* 0x0000001003057220 */ /* 0x021fe20000400000 */
[----:B------:R-:W-:Y:S01]  /*11bf0*/  ISETP.GT.AND P3, PT, R0, 0xd1, P0 ;  /* 0x000000d10000780c */ /* 0x000fe20000764270 */
[----:B------:R-:W-:Y:S02]  /*11c00*/  BSSY B1, `(.L_x_496) ;  /* 0x0000005000017945 */ /* 0x000fe40003800000 */
[----:B------:R-:W-:-:S05]  /*11c10*/  FFMA R5, R128, R2, R5 ;  /* 0x0000000280057223 */ /* 0x000fca0000000005 */
[----:B------:R0:W-:Y:S05]  /*11c20*/  @P2 STG.E desc[UR36][R8.64+0x340], R5 ;  /* 0x0003400508002986 */ /* 0x0001ea000c101924 */
[----:B------:R-:W-:Y:S05]  /*11c30*/  @!P3 BRA `(.L_x_497) ;  /* 0x000000000004b947 */ /* 0x000fea0003800000 */
[----:B------:R0:W5:Y:S02]  /*11c40*/  LDG.E.LTC128B R3, desc[UR36][R6.64+0x344] ;  /* 0x0003442406037981 */ /* 0x000164000c1e1920 */
.L_x_497:
[----:B------:R-:W-:Y:S05]  /*11c50*/  BSYNC B1 ;  /* 0x0000000000017941 */ /* 0x000fea0003800000 */
.L_x_496:
[----:B-----5:R-:W-:Y:S01]  /*11c60*/  FMUL R4, R3, R16 ;  /* 0x0000001003047220 */ /* 0x020fe20000400000 */
[----:B------:R-:W-:Y:S01]  /*11c70*/  ISETP.GT.AND P2, PT, R0, 0xd0, P1 ;  /* 0x000000d00000780c */ /* 0x000fe20000f44270 */
[----:B------:R-:W-:Y:S02]  /*11c80*/  BSSY B1, `(.L_x_498) ;  /* 0x0000005000017945 */ /* 0x000fe40003800000 */
[----:B------:R-:W-:-:S05]  /*11c90*/  FFMA R129, R129, R2, R4 ;  /* 0x0000000281817223 */ /* 0x000fca0000000004 */
[----:B------:R0:W-:Y:S05]  /*11ca0*/  @P3 STG.E desc[UR36][R8.64+0x344], R129 ;  /* 0x0003448108003986 */ /* 0x0001ea000c101924 */
[----:B------:R-:W-:Y:S05]  /*11cb0*/  @!P2 BRA `(.L_x_499) ;  /* 0x000000000004a947 */ /* 0x000fea0003800000 */
[----:B------:R0:W5:Y:S02]  /*11cc0*/  LDG.E.LTC128B R3, desc[UR36][R12.64+0x340] ;  /* 0x000340240c037981 */ /* 0x000164000c1e1920 */
.L_x_499:
[----:B------:R-:W-:Y:S05]  /*11cd0*/  BSYNC B1 ;  /* 0x0000000000017941 */ /* 0x000fea0003800000 */
.L_x_498:
        /* <DEDUP_REMOVED lines=9> */
.L_x_501:
[----:B------:R-:W-:Y:S05]  /*11d70*/  BSYNC B1 ;  /* 0x0000000000017941 */ /* 0x000fea0003800000 */
.L_x_500:
        /* <DEDUP_REMOVED lines=9> */
.L_x_503:
[----:B------:R-:W-:Y:S05]  /*11e10*/  BSYNC B1 ;  /* 0x0000000000017941 */ /* 0x000fea0003800000 */
.L_x_502:
[----:B0----5:R-:W-:Y:S01]  /*11e20*/  FMUL R5, R3, R16 ;  /* 0x0000001003057220 */ /* 0x021fe20000400000 */
[----:B------:R-:W-:Y:S01]  /*11e30*/  ISETP.GT.AND P3, PT, R0, 0xd9, P0 ;  /* 0x000000d90000780c */ /* 0x000fe20000764270 */
[----:B------:R-:W-:Y:S02]  /*11e40*/  BSSY B1, `(.L_x_504) ;  /* 0x0000005000017945 */ /* 0x000fe40003800000 */
[----:B------:R-:W-:-:S05]  /*11e50*/  FFMA R5, R132, R2, R5 ;  /* 0x0000000284057223 */ /* 0x000fca0000000005 */
[----:B------:R0:W-:Y:S05]  /*11e60*/  @P2 STG.E desc[UR36][R8.64+0x360], R5 ;  /* 0x0003600508002986 */ /* 0x0001ea000c101924 */
[----:B------:R-:W-:Y:S05]  /*11e70*/  @!P3 BRA `(.L_x_505) ;  /* 0x000000000004b947 */ /* 0x000fea0003800000 */
[----:B------:R0:W5:Y:S02]  /*11e80*/  LDG.E.LTC128B R3, desc[UR36][R6.64+0x364] ;  /* 0x0003642406037981 */ /* 0x000164000c1e1920 */
.L_x_505:
[----:B------:R-:W-:Y:S05]  /*11e90*/  BSYNC B1 ;  /* 0x0000000000017941 */ /* 0x000fea0003800000 */
.L_x_504:
[----:B-----5:R-:W-:Y:S01]  /*11ea0*/  FMUL R4, R3, R16 ;  /* 0x0000001003047220 */ /* 0x020fe20000400000 */
[----:B------:R-:W-:Y:S01]  /*11eb0*/  ISETP.GT.AND P2, PT, R0, 0xd8, P1 ;  /* 0x000000d80000780c */ /* 0x000fe20000f44270 */
[----:B------:R-:W-:Y:S02]  /*11ec0*/  BSSY B1, `(.L_x_506) ;  /* 0x0000005000017945 */ /* 0x000fe40003800000 */
[----:B------:R-:W-:-:S05]  /*11ed0*/  FFMA R133, R133, R2, R4 ;  /* 0x0000000285857223 */ /* 0x000fca0000000004 */
[----:B------:R0:W-:Y:S05]  /*11ee0*/  @P3 STG.E desc[UR36][R8.64+0x364], R133 ;  /* 0x0003648508003986 */ /* 0x0001ea000c101924 */
[----:B------:R-:W-:Y:S05]  /*11ef0*/  @!P2 BRA `(.L_x_507) ;  /* 0x000000000004a947 */ /* 0x000fea0003800000 */
[----:B------:R0:W5:Y:S02]  /*11f00*/  LDG.E.LTC128B R3, desc[UR36][R12.64+0x360] ;  /* 0x000360240c037981 */ /* 0x000164000c1e1920 */
.L_x_507:
[----:B------:R-:W-:Y:S05]  /*11f10*/  BSYNC B1 ;  /* 0x0000000000017941 */ /* 0x000fea0003800000 */
.L_x_506:
        /* <DEDUP_REMOVED lines=9> */
.L_x_509:
[----:B------:R-:W-:Y:S05]  /*11fb0*/  BSYNC B1 ;  /* 0x0000000000017941 */ /* 0x000fea0003800000 */
.L_x_508:
        /* <DEDUP_REMOVED lines=9> */
.L_x_511:
[----:B------:R-:W-:Y:S05]  /*12050*/  BSYNC B1 ;  /* 0x0000000000017941 */ /* 0x000fea0003800000 */
.L_x_510:
[----:B0----5:R-:W-:Y:S01]  /*12060*/  FMUL R5, R3, R16 ;  /* 0x0000001003057220 */ /* 0x021fe20000400000 */
[----:B------:R-:W-:Y:S01]  /*12070*/  ISETP.GT.AND P3, PT, R0, 0xe1, P0 ;  /* 0x000000e10000780c */ /* 0x000fe20000764270 */
[----:B------:R-:W-:Y:S02]  /*12080*/  BSSY B1, `(.L_x_512) ;  /* 0x0000005000017945 */ /* 0x000fe40003800000 */
[----:B------:R-:W-:-:S05]  /*12090*/  FFMA R5, R136, R2, R5 ;  /* 0x0000000288057223 */ /* 0x000fca0000000005 */
[----:B------:R0:W-:Y:S05]  /*120a0*/  @P2 STG.E desc[UR36][R8.64+0x380], R5 ;  /* 0x0003800508002986 */ /* 0x0001ea000c101924 */
[----:B------:R-:W-:Y:S05]  /*120b0*/  @!P3 BRA `(.L_x_513) ;  /* 0x000000000004b947 */ /* 0x000fea0003800000 */
[----:B------:R0:W5:Y:S02]  /*120c0*/  LDG.E.LTC128B R3, desc[UR36][R6.64+0x384] ;  /* 0x0003842406037981 */ /* 0x000164000c1e1920 */
.L_x_513:
[----:B------:R-:W-:Y:S05]  /*120d0*/  BSYNC B1 ;  /* 0x0000000000017941 */ /* 0x000fea0003800000 */
.L_x_512:
[----:B-----5:R-:W-:Y:S01]  /*120e0*/  FMUL R4, R3, R16 ;  /* 0x0000001003047220 */ /* 0x020fe20000400000 */
[----:B------:R-:W-:Y:S01]  /*120f0*/  ISETP.GT.AND P2, PT, R0, 0xe0, P1 ;  /* 0x000000e00000780c */ /* 0x000fe20000f44270 */
[----:B------:R-:W-:Y:S02]  /*12100*/  BSSY B1, `(.L_x_514) ;  /* 0x0000005000017945 */ /* 0x000fe40003800000 */
[----:B------:R-:W-:-:S05]  /*12110*/  FFMA R137, R137, R2, R4 ;  /* 0x0000000289897223 */ /* 0x000fca0000000004 */
[----:B------:R0:W-:Y:S05]  /*12120*/  @P3 STG.E desc[UR36][R8.64+0x384], R137 ;  /* 0x0003848908003986 */ /* 0x0001ea000c101924 */
[----:B------:R-:W-:Y:S05]  /*12130*/  @!P2 BRA `(.L_x_515) ;  /* 0x000000000004a947 */ /* 0x000fea0003800000 */
[----:B------:R0:W5:Y:S02]  /*12140*/  LDG.E.LTC128B R3, desc[UR36][R12.64+0x380] ;  /* 0x000380240c037981 */ /* 0x000164000c1e1920 */
.L_x_515:
[----:B------:R-:W-:Y:S05]  /*12150*/  BSYNC B1 ;  /* 0x0000000000017941 */ /* 0x000fea0003800000 */
.L_x_514:
        /* <DEDUP_REMOVED lines=9> */
.L_x_517:
[----:B------:R-:W-:Y:S05]  /*121f0*/  BSYNC B1 ;  /* 0x0000000000017941 */ /* 0x000fea0003800000 */
.L_x_516:
        /* <DEDUP_REMOVED lines=9> */
.L_x_519:
[----:B------:R-:W-:Y:S05]  /*12290*/  BSYNC B1 ;  /* 0x0000000000017941 */ /* 0x000fea0003800000 */
.L_x_518:
[----:B0----5:R-:W-:Y:S01]  /*122a0*/  FMUL R5, R3, R16 ;  /* 0x0000001003057220 */ /* 0x021fe20000400000 */
[----:B------:R-:W-:Y:S01]  /*122b0*/  ISETP.GT.AND P3, PT, R0, 0xe9, P0 ;  /* 0x000000e90000780c */ /* 0x000fe20000764270 */
[----:B------:R-:W-:Y:S02]  /*122c0*/  BSSY B1, `(.L_x_520) ;  /* 0x0000005000017945 */ /* 0x000fe40003800000 */
[----:B------:R-:W-:-:S05]  /*122d0*/  FFMA R5, R140, R2, R5 ;  /* 0x000000028c057223 */ /* 0x000fca0000000005 */
[----:B------:R0:W-:Y:S05]  /*122e0*/  @P2 STG.E desc[UR36][R8.64+0x3a0], R5 ;  /* 0x0003a00508002986 */ /* 0x0001ea000c101924 */
[----:B------:R-:W-:Y:S05]  /*122f0*/  @!P3 BRA `(.L_x_521) ;  /* 0x000000000004b947 */ /* 0x000fea0003800000 */
[----:B------:R0:W5:Y:S02]  /*12300*/  LDG.E.LTC128B R3, desc[UR36][R6.64+0x3a4] ;  /* 0x0003a42406037981 */ /* 0x000164000c1e1920 */
.L_x_521:
[----:B------:R-:W-:Y:S05]  /*12310*/  BSYNC B1 ;  /* 0x0000000000017941 */ /* 0x000fea0003800000 */
.L_x_520:
[----:B-----5:R-:W-:Y:S01]  /*12320*/  FMUL R4, R3, R16 ;  /* 0x0000001003047220 */ /* 0x020fe20000400000 */
[----:B------:R-:W-:Y:S01]  /*12330*/  ISETP.GT.AND P2, PT, R0, 0xe8, P1 ;  /* 0x000000e80000780c */ /* 0x000fe20000f44270 */
[----:B------:R-:W-:Y:S02]  /*12340*/  BSSY B1, `(.L_x_522) ;  /* 0x0000005000017945 */ /* 0x000fe40003800000 */
[----:B------:R-:W-:-:S05]  /*12350*/  FFMA R141, R141, R2, R4 ;  /* 0x000000028d8d7223 */ /* 0x000fca0000000004 */
[----:B------:R0:W-:Y:S05]  /*12360*/  @P3 STG.E desc[UR36][R8.64+0x3a4], R141 ;  /* 0x0003a48d08003986 */ /* 0x0001ea000c101924 */
[----:B------:R-:W-:Y:S05]  /*12370*/  @!P2 BRA `(.L_x_523) ;  /* 0x000000000004a947 */ /* 0x000fea0003800000 */
[----:B------:R0:W5:Y:S02]  /*12380*/  LDG.E.LTC128B R3, desc[UR36][R12.64+0x3a0] ;  /* 0x0003a0240c037981 */ /* 0x000164000c1e1920 */
.L_x_523:
[----:B------:R-:W-:Y:S05]  /*12390*/  BSYNC B1 ;  /* 0x0000000000017941 */ /* 0x000fea0003800000 */
.L_x_522:
        /* <DEDUP_REMOVED lines=9> */
.L_x_525:
[----:B------:R-:W-:Y:S05]  /*12430*/  BSYNC B1 ;  /* 0x0000000000017941 */ /* 0x000fea0003800000 */
.L_x_524:
        /* <DEDUP_REMOVED lines=9> */
.L_x_527:
[----:B------:R-:W-:Y:S05]  /*124d0*/  BSYNC B1 ;  /* 0x0000000000017941 */ /* 0x000fea0003800000 */
.L_x_526:
[----:B0----5:R-:W-:Y:S01]  /*124e0*/  FMUL R5, R3, R16 ;  /* 0x0000001003057220 */ /* 0x021fe20000400000 */
[----:B------:R-:W-:Y:S01]  /*124f0*/  ISETP.GT.AND P3, PT, R0, 0xf1, P0 ;  /* 0x000000f10000780c */ /* 0x000fe20000764270 */
[----:B------:R-:W-:Y:S02]  /*12500*/  BSSY B1, `(.L_x_528) ;  /* 0x0000005000017945 */ /* 0x000fe40003800000 */
[----:B------:R-:W-:-:S05]  /*12510*/  FFMA R5, R144, R2, R5 ;  /* 0x0000000290057223 */ /* 0x000fca0000000005 */
[----:B------:R0:W-:Y:S05]  /*12520*/  @P2 STG.E desc[UR36][R8.64+0x3c0], R5 ;  /* 0x0003c00508002986 */ /* 0x0001ea000c101924 */
[----:B------:R-:W-:Y:S05]  /*12530*/  @!P3 BRA `(.L_x_529) ;  /* 0x000000000004b947 */ /* 0x000fea0003800000 */
[----:B------:R0:W5:Y:S02]  /*12540*/  LDG.E.LTC128B R3, desc[UR36][R6.64+0x3c4] ;  /* 0x0003c42406037981 */ /* 0x000164000c1e1920 */
.L_x_529:
[----:B------:R-:W-:Y:S05]  /*12550*/  BSYNC B1 ;  /* 0x0000000000017941 */ /* 0x000fea0003800000 */
.L_x_528:
[----:B-----5:R-:W-:Y:S01]  /*12560*/  FMUL R4, R3, R16 ;  /* 0x0000001003047220 */ /* 0x020fe20000400000 */
[----:B------:R-:W-:Y:S01]  /*12570*/  ISETP.GT.AND P2, PT, R0, 0xf0, P1 ;  /* 0x000000f00000780c */ /* 0x000fe20000f44270 */
[----:B------:R-:W-:Y:S02]  /*12580*/  BSSY B1, `(.L_x_530) ;  /* 0x0000005000017945 */ /* 0x000fe40003800000 */
[----:B------:R-:W-:-:S05]  /*12590*/  FFMA R145, R145, R2, R4 ;  /* 0x0000000291917223 */ /* 0x000fca0000000004 */
[----:B------:R0:W-:Y:S05]  /*125a0*/  @P3 STG.E desc[UR36][R8.64+0x3c4], R145 ;  /* 0x0003c49108003986 */ /* 0x0001ea000c101924 */
[----:B------:R-:W-:Y:S05]  /*125b0*/  @!P2 BRA `(.L_x_531) ;  /* 0x000000000004a947 */ /* 0x000fea0003800000 */
[----:B------:R0:W5:Y:S02]  /*125c0*/  LDG.E.LTC128B R3, desc[UR36][R12.64+0x3c0] ;  /* 0x0003c0240c037981 */ /* 0x000164000c1e1920 */
.L_x_531:
[----:B------:R-:W-:Y:S05]  /*125d0*/  BSYNC B1 ;  /* 0x0000000000017941 */ /* 0x000fea0003800000 */
.L_x_530:
        /* <DEDUP_REMOVED lines=9> */
.L_x_533:
[----:B------:R-:W-:Y:S05]  /*12670*/  BSYNC B1 ;  /* 0x0000000000017941 */ /* 0x000fea0003800000 */
.L_x_532:
        /* <DEDUP_REMOVED lines=9> */
.L_x_535:
[----:B------:R-:W-:Y:S05]  /*12710*/  BSYNC B1 ;  /* 0x0000000000017941 */ /* 0x000fea0003800000 */
.L_x_534:
[----:B0----5:R-:W-:Y:S01]  /*12720*/  FMUL R5, R3, R16 ;  /* 0x0000001003057220 */ /* 0x021fe20000400000 */
[----:B------:R-:W-:Y:S01]  /*12730*/  ISETP.GT.AND P0, PT, R0, 0xf9, P0 ;  /* 0x000000f90000780c */ /* 0x000fe20000704270 */
[----:B------:R-:W-:Y:S02]  /*12740*/  BSSY B1, `(.L_x_536) ;  /* 0x0000005000017945 */ /* 0x000fe40003800000 */
[----:B------:R-:W-:-:S05]  /*12750*/  FFMA R5, R148, R2, R5 ;  /* 0x0000000294057223 */ /* 0x000fca0000000005 */
[----:B------:R0:W-:Y:S05]  /*12760*/  @P2 STG.E desc[UR36][R8.64+0x3e0], R5 ;  /* 0x0003e00508002986 */ /* 0x0001ea000c101924 */
[----:B------:R-:W-:Y:S05]  /*12770*/  @!P0 BRA `(.L_x_537) ;  /* 0x0000000000048947 */ /* 0x000fea0003800000 */
[----:B------:R0:W5:Y:S02]  /*12780*/  LDG.E.LTC128B R3, desc[UR36][R6.64+0x3e4] ;  /* 0x0003e42406037981 */ /* 0x000164000c1e1920 */
.L_x_537:
[----:B------:R-:W-:Y:S05]  /*12790*/  BSYNC B1 ;  /* 0x0000000000017941 */ /* 0x000fea0003800000 */
.L_x_536:
[----:B-----5:R-:W-:Y:S01]  /*127a0*/  FMUL R4, R3, R16 ;  /* 0x0000001003047220 */ /* 0x020fe20000400000 */
[----:B------:R-:W-:Y:S01]  /*127b0*/  ISETP.GT.AND P2, PT, R0, 0xf8, P1 ;  /* 0x000000f80000780c */ /* 0x000fe20000f44270 */
[----:B------:R-:W-:Y:S02]  /*127c0*/  BSSY B1, `(.L_x_538) ;  /* 0x0000005000017945 */ /* 0x000fe40003800000 */
[----:B------:R-:W-:-:S05]  /*127d0*/  FFMA R149, R149, R2, R4 ;  /* 0x0000000295957223 */ /* 0x000fca0000000004 */
[----:B------:R0:W-:Y:S05]  /*127e0*/  @P0 STG.E desc[UR36][R8.64+0x3e4], R149 ;  /* 0x0003e49508000986 */ /* 0x0001ea000c101924 */
[----:B------:R-:W-:Y:S05]  /*127f0*/  @!P2 BRA `(.L_x_539) ;  /* 0x000000000004a947 */ /* 0x000fea0003800000 */
[----:B------:R0:W5:Y:S02]  /*12800*/  LDG.E.LTC128B R3, desc[UR36][R12.64+0x3e0] ;  /* 0x0003e0240c037981 */ /* 0x000164000c1e1920 */
.L_x_539:
[----:B------:R-:W-:Y:S05]  /*12810*/  BSYNC B1 ;  /* 0x0000000000017941 */ /* 0x000fea0003800000 */
.L_x_538:
[----:B0----5:R-:W-:Y:S01]  /*12820*/  FMUL R5, R3, R16 ;  /* 0x0000001003057220 */ /* 0x021fe20000400000 */
[----:B------:R-:W-:Y:S01]  /*12830*/  @P2 IMAD.MOV.U32 R4, RZ, RZ, R160 ;  /* 0x000000ffff042224 */ /* 0x000fe200078e00a0 */
[----:B------:R-:W-:Y:S01]  /*12840*/  ISETP.GT.AND P1, PT, R0, 0xf9, P1 ;  /* 0x000000f90000780c */ /* 0x000fe20000f24270 */
[----:B------:R-:W-:Y:S01]  /*12850*/  BSSY B1, `(.L_x_540) ;  /* 0x0000006000017945 */ /* 0x000fe20003800000 */
[----:B-1----:R-:W-:Y:S01]  /*12860*/  FFMA R7, R150, R2, R5 ;  /* 0x0000000296077223 */ /* 0x002fe20000000005 */
[----:B------:R-:W-:-:S05]  /*12870*/  @P2 MOV R5, R161 ;  /* 0x000000a100052202 */ /* 0x000fca0000000f00 */
[----:B------:R0:W-:Y:S05]  /*12880*/  @P2 STG.E desc[UR36][R4.64+0x3e0], R7 ;  /* 0x0003e00704002986 */ /* 0x0001ea000c101924 */
[----:B------:R-:W-:Y:S05]  /*12890*/  @!P1 BRA `(.L_x_541) ;  /* 0x0000000000049947 */ /* 0x000fea0003800000 */
[----:B------:R1:W5:Y:S02]  /*128a0*/  LDG.E.LTC128B R3, desc[UR36][R12.64+0x3e4] ;  /* 0x0003e4240c037981 */ /* 0x000364000c1e1920 */
.L_x_541:
[----:B------:R-:W-:Y:S05]  /*128b0*/  BSYNC B1 ;  /* 0x0000000000017941 */ /* 0x000fea0003800000 */
.L_x_540:
[----:B-----5:R-:W-:-:S04]  /*128c0*/  FMUL R0, R3, R16 ;  /* 0x0000001003007220 */ /* 0x020fc80000400000 */
[----:B------:R-:W-:Y:S01]  /*128d0*/  FFMA R151, R151, R2, R0 ;  /* 0x0000000297977223 */ /* 0x000fe20000000000 */
[----:B------:R-:W-:Y:S06]  /*128e0*/  @!P1 BRA `(.L_x_542) ;  /* 0x00000040003c9947 */ /* 0x000fec0003800000 */
[----:B------:R0:W-:Y:S01]  /*128f0*/  STG.E desc[UR36][R160.64+0x3e4], R151 ;  /* 0x0003e497a0007986 */ /* 0x0001e2000c101924 */
[----:B------:R-:W-:Y:S05]  /*12900*/  BRA `(.L_x_542) ;  /* 0x0000004000347947 */ /* 0x000fea0003800000 */
.L_x_35:
[----:B------:R-:W2:Y:S01]  /*12910*/  LDL.LU R3, [R1] ;  /* 0x0000000001037983 */ /* 0x000ea20000300800 */
[----:B------:R-:W-:-:S03]  /*12920*/  ULDC.64 UR4, c[0x0][0x5c0] ;  /* 0x0001700000047ab9 */ /* 0x000fc60000000a00 */
[----:B------:R-:W3:Y:S04]  /*12930*/  LDL.LU R8, [R1+0x5c] ;  /* 0x00005c0001087983 */ /* 0x000ee80000300800 */
[----:B------:R-:W4:Y:S04]  /*12940*/  LDL.LU R9, [R1+0x60] ;  /* 0x0000600001097983 */ /* 0x000f280000300800 */
[----:B------:R-:W5:Y:S04]  /*12950*/  LDL.LU R13, [R1+0x8c] ;  /* 0x00008c00010d7983 */ /* 0x000f680000300800 */
        /* <DEDUP_REMOVED lines=91> */
[----:B------:R-:W5:Y:S01]  /*12f10*/  LDL.LU R12, [R1+0x1fc] ;  /* 0x0001fc00010c7983 */ /* 0x000f620000300800 */
[----:B------:R-:W-:-:S03]  /*12f20*/  LEA R4, P0, R6, UR4, 0x2 ;  /* 0x0000000406047c11 */ /* 0x000fc6000f8010ff */
[----:B------:R-:W3:Y:S01]  /*12f30*/  LDL.LU R7, [R1+0x4] ;  /* 0x0000040001077983 */ /* 0x000ee20000300800 */
[----:B------:R-:W-:Y:S02]  /*12f40*/  LEA.HI.X R5, R6, UR5, R10, 0x2, P0 ;  /* 0x0000000506057c11 */ /* 0x000fe400080f140a */
[----:B------:R-:W-:Y:S01]  /*12f50*/  ISETP.GT.AND P0, PT, R0, 0x1, P3 ;  /* 0x000000010000780c */ /* 0x000fe20001f04270 */
[-C--:B--2---:R-:W-:Y:S01]  /*12f60*/  FMUL R3, R3, R2.reuse ;  /* 0x0000000203037220 */ /* 0x084fe20000400000 */
[----:B------:R-:W2:Y:S04]  /*12f70*/  LDL.LU R10, [R1+0x88] ;  /* 0x00008800010a7983 */ /* 0x000ea80000300800 */
[----:B------:R3:W-:Y:S02]  /*12f80*/  @P1 STG.E desc[UR36][R4.64], R3 ;  /* 0x0000000304001986 */ /* 0x0007e4000c101924 */
[----:B---3--:R-:W-:-:S05]  /*12f90*/  FMUL R3, R7, R2 ;  /* 0x0000000207037220 */ /* 0x008fca0000400000 */
[----:B------:R0:W-:Y:S04]  /*12fa0*/  @P0 STG.E desc[UR36][R4.64+0x4], R3 ;  /* 0x0000040304000986 */ /* 0x0001e8000c101924 */
[----:B0-----:R-:W3:Y:S01]  /*12fb0*/  LDL.LU R3, [R1+0x8] ;  /* 0x0000080001037983 */ /* 0x001ee20000300800 */
[----:B------:R-:W-:Y:S01]  /*12fc0*/  ISETP.GT.AND P2, PT, R153, 0x8, PT ;  /* 0x000000089900780c */ /* 0x000fe20003f44270 */
[----:B------:R-:W-:-:S03]  /*12fd0*/  USHF.L.U32 UR5, UR8, 0x5, URZ ;  /* 0x0000000508057899 */ /* 0x000fc6000800063f */
[----:B------:R-:W-:Y:S01]  /*12fe0*/  ISETP.GT.AND P0, PT, R0, RZ, P2 ;  /* 0x000000ff0000720c */ /* 0x000fe20001704270 */
[----:B------:R-:W-:Y:S02]  /*12ff0*/  USHF.L.U64.HI UR4, UR8, 0x5, UR9 ;  /* 0x0000000508047899 */ /* 0x000fe40008010209 */
[----:B------:R-:W-:-:S04]  /*13000*/  IADD3 R6, P1, R4, UR5, RZ ;  /* 0x0000000504067c10 */ /* 0x000fc8000ff3e0ff */
[----:B------:R-:W-:Y:S01]  /*13010*/  IADD3.X R7, R5, UR4, RZ, P1, !PT ;  /* 0x0000000405077c10 */ /* 0x000fe20008ffe4ff */
[----:B---3--:R-:W-:-:S05]  /*13020*/  FMUL R3, R3, R2 ;  /* 0x0000000203037220 */ /* 0x008fca0000400000 */
[----:B------:R0:W-:Y:S04]  /*13030*/  @P0 STG.E desc[UR36][R6.64], R3 ;  /* 0x0000000306000986 */ /* 0x0001e8000c101924 */
[----:B0-----:R-:W3:Y:S01]  /*13040*/  LDL.LU R3, [R1+0xc] ;  /* 0x00000c0001037983 */ /* 0x001ee20000300800 */
[----:B------:R-:W-:Y:S01]  /*13050*/  ISETP.GT.AND P0, PT, R0, 0x1, P2 ;  /* 0x000000010000780c */ /* 0x000fe20001704270 */
[----:B---3--:R-:W-:-:S12]  /*13060*/  FMUL R3, R3, R2 ;  /* 0x0000000203037220 */ /* 0x008fd80000400000 */
        /* <DEDUP_REMOVED lines=74> */
[C---:B------:R-:W-:Y:S02]  /*13510*/  ISETP.GT.AND P4, PT, R0.reuse, 0x28, P2 ;  /* 0x000000280000780c */ /* 0x040fe40001784270 */
[----:B------:R-:W-:Y:S01]  /*13520*/  ISETP.GT.AND P5, PT, R0, 0x29, P2 ;  /* 0x000000290000780c */ /* 0x000fe200017a4270 */
[----:B---3--:R-:W-:-:S10]  /*13530*/  FMUL R3, R3, R2 ;  /* 0x0000000203037220 */ /* 0x008fd40000400000 */
[----:B------:R0:W-:Y:S04]  /*13540*/  @P4 STG.E desc[UR36][R6.64+0xa0], R3 ;  /* 0x0000a00306004986 */ /* 0x0001e8000c101924 */
[----:B0-----:R-:W3:Y:S01]  /*13550*/  LDL.LU R3, [R1+0x64] ;  /* 0x0000640001037983 */ /* 0x001ee20000300800 */
[C---:B------:R-:W-:Y:S02]  /*13560*/  ISETP.GT.AND P6, PT, R0.reuse, 0x30, P3 ;  /* 0x000000300000780c */ /* 0x040fe40001fc4270 */
[----:B------:R-:W-:Y:S01]  /*13570*/  ISETP.GT.AND P0, PT, R0, 0x31, P3 ;  /* 0x000000310000780c */ /* 0x000fe20001f04270 */
[-C--:B------:R-:W-:Y:S01]  /*13580*/  FMUL R8, R8, R2.reuse ;  /* 0x0000000208087220 */ /* 0x080fe20000400000 */
[----:B----4-:R-:W-:-:S04]  /*13590*/  FMUL R9, R9, R2 ;  /* 0x0000000209097220 */ /* 0x010fc80000400000 */
[----:B------:R0:W-:Y:S05]  /*135a0*/  @P5 STG.E desc[UR36][R6.64+0xa4], R8 ;  /* 0x0000a40806005986 */ /* 0x0001ea000c101924 */
[----:B------:R1:W-:Y:S04]  /*135b0*/  @P6 STG.E desc[UR36][R4.64+0xc0], R9 ;  /* 0x0000c00904006986 */ /* 0x0003e8000c101924 */
[----:B0-----:R-:W4:Y:S04]  /*135c0*/  LDL.LU R8, [R1+0x68] ;  /* 0x0000680001087983 */ /* 0x001f280000300800 */
[----:B-1----:R-:W5:Y:S01]  /*135d0*/  LDL.LU R9, [R1+0x74] ;  /* 0x0000740001097983 */ /* 0x002f620000300800 */
[----:B---3--:R-:W-:-:S05]  /*135e0*/  FMUL R3, R3, R2 ;  /* 0x0000000203037220 */ /* 0x008fca0000400000 */
[----:B------:R0:W-:Y:S04]  /*135f0*/  @P0 STG.E desc[UR36][R4.64+0xc4], R3 ;  /* 0x0000c40304000986 */ /* 0x0001e8000c101924 */
[----:B0-----:R-:W3:Y:S01]  /*13600*/  LDL.LU R3, [R1+0x6c] ;  /* 0x00006c0001037983 */ /* 0x001ee20000300800 */
[C---:B------:R-:W-:Y:S02]  /*13610*/  ISETP.GT.AND P1, PT, R0.reuse, 0x30, P2 ;  /* 0x000000300000780c */ /* 0x040fe40001724270 */
[----:B------:R-:W-:Y:S01]  /*13620*/  ISETP.GT.AND P4, PT, R0, 0x31, P2 ;  /* 0x000000310000780c */ /* 0x000fe20001784270 */
[----:B----4-:R-:W-:-:S10]  /*13630*/  FMUL R8, R8, R2 ;  /* 0x0000000208087220 */ /* 0x010fd40000400000 */
[----:B------:R0:W-:Y:S04]  /*13640*/  @P1 STG.E desc[UR36][R6.64+0xc0], R8 ;  /* 0x0000c00806001986 */ /* 0x0001e8000c101924 */
[----:B0-----:R-:W4:Y:S01]  /*13650*/  LDL.LU R8, [R1+0x70] ;  /* 0x0000700001087983 */ /* 0x001f220000300800 */
[----:B---3--:R-:W-:-:S05]  /*13660*/  FMUL R3, R3, R2 ;  /* 0x0000000203037220 */ /* 0x008fca0000400000 */
[----:B------:R0:W-:Y:S04]  /*13670*/  @P4 STG.E desc[UR36][R6.64+0xc4], R3 ;  /* 0x0000c40306004986 */ /* 0x0001e8000c101924 */
[----:B0-----:R-:W3:Y:S01]  /*13680*/  LDL.LU R3, [R1+0x78] ;  /* 0x0000780001037983 */ /* 0x001ee20000300800 */
[C---:B------:R-:W-:Y:S02]  /*13690*/  ISETP.GT.AND P5, PT, R0.reuse, 0x38, P3 ;  /* 0x000000380000780c */ /* 0x040fe40001fa4270 */
[C---:B------:R-:W-:Y:S02]  /*136a0*/  ISETP.GT.AND P6, PT, R0.reuse, 0x39, P3 ;  /* 0x000000390000780c */ /* 0x040fe40001fc4270 */
[----:B------:R-:W-:Y:S01]  /*136b0*/  ISETP.GT.AND P0, PT, R0, 0x38, P2 ;  /* 0x000000380000780c */ /* 0x000fe20001704270 */
[-C--:B-----5:R-:W-:Y:S01]  /*136c0*/  FMUL R9, R9, R2.reuse ;  /* 0x0000000209097220 */ /* 0x0a0fe20000400000 */
[----:B----4-:R-:W-:-:S07]  /*136d0*/  FMUL R8, R8, R2 ;  /* 0x0000000208087220 */ /* 0x010fce0000400000 */
[----:B------:R0:W-:Y:S04]  /*136e0*/  @P5 STG.E desc[UR36][R4.64+0xe0], R8 ;  /* 0x0000e00804005986 */ /* 0x0001e8000c101924 */
[----:B------:R1:W-:Y:S04]  /*136f0*/  @P6 STG.E desc[UR36][R4.64+0xe4], R9 ;  /* 0x0000e40904006986 */ /* 0x0003e8000c101924 */
[----:B0-----:R-:W4:Y:S04]  /*13700*/  LDL.LU R8, [R1+0x7c] ;  /* 0x00007c0001087983 */ /* 0x001f280000300800 */
[----:B-1----:R-:W5:Y:S01]  /*13710*/  LDL.LU R9, [R1+0x84] ;  /* 0x0000840001097983 */ /* 0x002f620000300800 */
[----:B---3--:R-:W-:-:S05]  /*13720*/  FMUL R3, R3, R2 ;  /* 0x0000000203037220 */ /* 0x008fca0000400000 */
[----:B------:R0:W-:Y:S04]  /*13730*/  @P0 STG.E desc[UR36][R6.64+0xe0], R3 ;  /* 0x0000e00306000986 */ /* 0x0001e8000c101924 */
[----:B0-----:R-:W3:Y:S01]  /*13740*/  LDL.LU R3, [R1+0x80] ;  /* 0x0000800001037983 */ /* 0x001ee20000300800 */
[C---:B------:R-:W-:Y:S02]  /*13750*/  ISETP.GT.AND P1, PT, R0.reuse, 0x39, P2 ;  /* 0x000000390000780c */ /* 0x040fe40001724270 */
[C---:B------:R-:W-:Y:S02]  /*13760*/  ISETP.GT.AND P4, PT, R0.reuse, 0x40, P3 ;  /* 0x000000400000780c */ /* 0x040fe40001f84270 */
[C---:B------:R-:W-:Y:S02]  /*13770*/  ISETP.GT.AND P5, PT, R0.reuse, 0x41, P3 ;  /* 0x000000410000780c */ /* 0x040fe40001fa4270 */
[----:B------:R-:W-:Y:S01]  /*13780*/  ISETP.GT.AND P6, PT, R0, 0x40, P2 ;  /* 0x000000400000780c */ /* 0x000fe200017c4270 */
[----:B----4-:R-:W-:Y:S01]  /*13790*/  FMUL R8, R8, R2 ;  /* 0x0000000208087220 */ /* 0x010fe20000400000 */
[----:B------:R-:W-:-:S05]  /*137a0*/  ISETP.GT.AND P0, PT, R0, 0x41, P2 ;  /* 0x000000410000780c */ /* 0x000fca0001704270 */
[----:B------:R5:W-:Y:S01]  /*137b0*/  @P1 STG.E desc[UR36][R6.64+0xe4], R8 ;  /* 0x0000e40806001986 */ /* 0x000be2000c101924 */
[----:B------:R-:W-:Y:S01]  /*137c0*/  ISETP.GT.AND P1, PT, R0, 0x48, P3 ;  /* 0x000000480000780c */ /* 0x000fe20001f24270 */
[-C--:B------:R-:W-:Y:S01]  /*137d0*/  FMUL R13, R13, R2.reuse ;  /* 0x000000020d0d7220 */ /* 0x080fe20000400000 */
[-C--:B-----5:R-:W-:Y:S01]  /*137e0*/  FMUL R8, R9, R2.reuse ;  /* 0x0000000209087220 */ /* 0x0a0fe20000400000 */
[-C--:B--2---:R-:W-:Y:S01]  /*137f0*/  FMUL R9, R10, R2.reuse ;  /* 0x000000020a097220 */ /* 0x084fe20000400000 */
[-C--:B------:R-:W-:Y:S01]  /*13800*/  FMUL R11, R11, R2.reuse ;  /* 0x000000020b0b7220 */ /* 0x080fe20000400000 */
[-C--:B------:R-:W-:Y:S01]  /*13810*/  FMUL R15, R15, R2.reuse ;  /* 0x000000020f0f7220 */ /* 0x080fe20000400000 */
[----:B------:R-:W-:Y:S02]  /*13820*/  USHF.L.U32 UR12, UR8, 0x9, URZ ;  /* 0x00000009080c7899 */ /* 0x000fe4000800063f */
[----:B------:R-:W-:Y:S01]  /*13830*/  USHF.L.U64.HI UR11, UR8, 0x9, UR9 ;  /* 0x00000009080b7899 */ /* 0x000fe20008010209 */
[----:B---3--:R-:W-:-:S05]  /*13840*/  FMUL R3, R3, R2 ;  /* 0x0000000203037220 */ /* 0x008fca0000400000 */
[----:B------:R0:W-:Y:S01]  /*13850*/  @P4 STG.E desc[UR36][R4.64+0x100], R3 ;  /* 0x0001000304004986 */ /* 0x0001e2000c101924 */
[----:B------:R-:W-:-:S03]  /*13860*/  ISETP.GT.AND P4, PT, R0, 0x49, P3 ;  /* 0x000000490000780c */ /* 0x000fc60001f84270 */
[----:B------:R-:W-:Y:S01]  /*13870*/  @P5 STG.E desc[UR36][R4.64+0x104], R8 ;  /* 0x0001040804005986 */ /* 0x000fe2000c101924 */
[----:B------:R-:W-:-:S03]  /*13880*/  ISETP.GT.AND P5, PT, R0, 0x48, P2 ;  /* 0x000000480000780c */ /* 0x000fc600017a4270 */
[----:B------:R1:W-:Y:S01]  /*13890*/  @P6 STG.E desc[UR36][R6.64+0x100], R9 ;  /* 0x0001000906006986 */ /* 0x0003e2000c101924 */
[----:B------:R-:W-:-:S03]  /*138a0*/  ISETP.GT.AND P6, PT, R0, 0x49, P2 ;  /* 0x000000490000780c */ /* 0x000fc600017c4270 */
[----:B------:R-:W-:Y:S01]  /*138b0*/  @P0 STG.E desc[UR36][R6.64+0x104], R13 ;  /* 0x0001040d06000986 */ /* 0x000fe2000c101924 */
[-C--:B0-----:R-:W-:Y:S01]  /*138c0*/  FMUL R3, R234, R2.reuse ;  /* 0x00000002ea037220 */ /* 0x081fe20000400000 */
[C---:B------:R-:W-:Y:S02]  /*138d0*/  ISETP.GT.AND P0, PT, R0.reuse, 0x50, P3 ;  /* 0x000000500000780c */ /* 0x040fe40001f04270 */
[----:B------:R0:W-:Y:S01]  /*138e0*/  @P1 STG.E desc[UR36][R4.64+0x120], R11 ;  /* 0x0001200b04001986 */ /* 0x0001e2000c101924 */
[C---:B------:R-:W-:Y:S01]  /*138f0*/  ISETP.GT.AND P1, PT, R0.reuse, 0x51, P3 ;  /* 0x000000510000780c */ /* 0x040fe20001f24270 */
[----:B-1----:R-:W-:Y:S02]  /*13900*/  FMUL R9, R235, R2 ;  /* 0x00000002eb097220 */ /* 0x002fe40000400000 */
[----:B------:R1:W-:Y:S01]  /*13910*/  @P4 STG.E desc[UR36][R4.64+0x124], R15 ;  /* 0x0001240f04004986 */ /* 0x0003e2000c101924 */
[----:B------:R-:W-:-:S03]  /*13920*/  ISETP.GT.AND P4, PT, R0, 0x50, P2 ;  /* 0x000000500000780c */ /* 0x000fc60001784270 */
[----:B------:R2:W-:Y:S01]  /*13930*/  @P5 STG.E desc[UR36][R6.64+0x120], R9 ;  /* 0x0001200906005986 */ /* 0x0005e2000c101924 */
[----:B------:R-:W-:-:S03]  /*13940*/  ISETP.GT.AND P5, PT, R0, 0x51, P2 ;  /* 0x000000510000780c */ /* 0x000fc600017a4270 */
[----:B------:R3:W-:Y:S01]  /*13950*/  @P6 STG.E desc[UR36][R6.64+0x124], R3 ;  /* 0x0001240306006986 */ /* 0x0007e2000c101924 */
[----:B------:R-:W-:Y:S01]  /*13960*/  ISETP.GT.AND P6, PT, R0, 0x58, P3 ;  /* 0x000000580000780c */ /* 0x000fe20001fc4270 */
[-C--:B0-----:R-:W-:Y:S01]  /*13970*/  FMUL R11, R233, R2.reuse ;  /* 0x00000002e90b7220 */ /* 0x081fe20000400000 */
[-C--:B------:R-:W-:Y:S01]  /*13980*/  FMUL R13, R232, R2.reuse ;  /* 0x00000002e80d7220 */ /* 0x080fe20000400000 */
[-C--:B-1----:R-:W-:Y:S01]  /*13990*/  FMUL R15, R229, R2.reuse ;  /* 0x00000002e50f7220 */ /* 0x082fe20000400000 */
[-C--:B--2---:R-:W-:Y:S02]  /*139a0*/  FMUL R9, R231, R2.reuse ;  /* 0x00000002e7097220 */ /* 0x084fe40000400000 */
[----:B------:R0:W-:Y:S01]  /*139b0*/  @P0 STG.E desc[UR36][R4.64+0x140], R11 ;  /* 0x0001400b04000986 */ /* 0x0001e2000c101924 */
[----:B------:R-:W-:Y:S01]  /*139c0*/  ISETP.GT.AND P0, PT, R0, 0x59, P3 ;  /* 0x000000590000780c */ /* 0x000fe20001f04270 */
[----:B---3--:R-:W-:Y:S02]  /*139d0*/  FMUL R3, R230, R2 ;  /* 0x00000002e6037220 */ /* 0x008fe40000400000 */
[----:B------:R1:W-:Y:S01]  /*139e0*/  @P1 STG.E desc[UR36][R4.64+0x144], R13 ;  /* 0x0001440d04001986 */ /* 0x0003e2000c101924 */
[----:B------:R-:W-:-:S03]  /*139f0*/  ISETP.GT.AND P1, PT, R0, 0x58, P2 ;  /* 0x000000580000780c */ /* 0x000fc60001724270 */
[----:B------:R2:W-:Y:S01]  /*13a00*/  @P4 STG.E desc[UR36][R6.64+0x140], R9 ;  /* 0x0001400906004986 */ /* 0x0005e2000c101924 */
[----:B------:R-:W-:-:S03]  /*13a10*/  ISETP.GT.AND P4, PT, R0, 0x59, P2 ;  /* 0x000000590000780c */ /* 0x000fc60001784270 */
[----:B------:R3:W-:Y:S01]  /*13a20*/  @P5 STG.E desc[UR36][R6.64+0x144], R3 ;  /* 0x0001440306005986 */ /* 0x0007e2000c101924 */
[----:B------:R-:W-:-:S03]  /*13a30*/  ISETP.GT.AND P5, PT, R0, 0x60, P3 ;  /* 0x000000600000780c */ /* 0x000fc60001fa4270 */
[----:B------:R4:W-:Y:S01]  /*13a40*/  @P6 STG.E desc[UR36][R4.64+0x160], R15 ;  /* 0x0001600f04006986 */ /* 0x0009e2000c101924 */
[----:B------:R-:W-:Y:S01]  /*13a50*/  ISETP.GT.AND P6, PT, R0, 0x61, P3 ;  /* 0x000000610000780c */ /* 0x000fe20001fc4270 */
[-C--:B0-----:R-:W-:Y:S01]  /*13a60*/  FMUL R11, R228, R2.reuse ;  /* 0x00000002e40b7220 */ /* 0x081fe20000400000 */
[-C--:B-1----:R-:W-:Y:S01]  /*13a70*/  FMUL R13, R227, R2.reuse ;  /* 0x00000002e30d7220 */ /* 0x082fe20000400000 */
[-C--:B--2---:R-:W-:Y:S01]  /*13a80*/  FMUL R9, R225, R2.reuse ;  /* 0x00000002e1097220 */ /* 0x084fe20000400000 */
[-C--:B---3--:R-:W-:Y:S02]  /*13a90*/  FMUL R3, R226, R2.reuse ;  /* 0x00000002e2037220 */ /* 0x088fe40000400000 */
[----:B------:R0:W-:Y:S01]  /*13aa0*/  @P0 STG.E desc[UR36][R4.64+0x164], R11 ;  /* 0x0001640b04000986 */ /* 0x0001e2000c101924 */
[----:B------:R-:W-:Y:S01]  /*13ab0*/  ISETP.GT.AND P0, PT, R0, 0x60, P2 ;  /* 0x000000600000780c */ /* 0x000fe20001704270 */
[----:B----4-:R-:W-:Y:S02]  /*13ac0*/  FMUL R15, R224, R2 ;  /* 0x00000002e00f7220 */ /* 0x010fe40000400000 */
        /* <DEDUP_REMOVED lines=10> */
[----:B--2---:R-:W-:-:S03]  /*13b70*/  FMUL R3, R221, R2 ;  /* 0x00000002dd037220 */ /* 0x004fc60000400000 */
[----:B------:R0:W-:Y:S01]  /*13b80*/  @P0 STG.E desc[UR36][R6.64+0x180], R11 ;  /* 0x0001800b06000986 */ /* 0x0001e2000c101924 */
[-C--:B---3--:R-:W-:Y:S01]  /*13b90*/  FMUL R9, R220, R2.reuse ;  /* 0x00000002dc097220 */ /* 0x088fe20000400000 */
[C---:B------:R-:W-:Y:S02]  /*13ba0*/  ISETP.GT.AND P0, PT, R0.reuse, 0x69, P2 ;  /* 0x000000690000780c */ /* 0x040fe40001704270 */
[----:B------:R1:W-:Y:S01]  /*13bb0*/  @P1 STG.E desc[UR36][R6.64+0x184], R13 ;  /* 0x0001840d06001986 */ /* 0x0003e2000c101924 */
[----:B----4-:R-:W-:Y:S01]  /*13bc0*/  FMUL R15, R219, R2 ;  /* 0x00000002db0f7220 */ /* 0x010fe20000400000 */
[C---:B------:R-:W-:Y:S02]  /*13bd0*/  ISETP.GT.AND P1, PT, R0.reuse, 0x70, P3 ;  /* 0x000000700000780c */ /* 0x040fe40001f24270 */
        /* <DEDUP_REMOVED lines=11> */
[----:B------:R-:W-:Y:S02]  /*13c90*/  ISETP.GT.AND P0, PT, R0, 0x78, P3 ;  /* 0x000000780000780c */ /* 0x000fe40001f04270 */
        /* <DEDUP_REMOVED lines=187> */
[----:B------:R-:W-:Y:S01]  /*14850*/  @P6 STG.E desc[UR36][R6.64+0x3a4], R15 ;  /* 0x0003a40f06006986 */ /* 0x000fe2000c101924 */
[C---:B------:R-:W-:Y:S01]  /*14860*/  ISETP.GT.AND P6, PT, R0.reuse, 0xf8, P3 ;  /* 0x000000f80000780c */ /* 0x040fe20001fc4270 */
[-C--:B0-----:R-:W-:Y:S01]  /*14870*/  FMUL R11, R23, R2.reuse ;  /* 0x00000002170b7220 */ /* 0x081fe20000400000 */
[----:B------:R-:W-:Y:S01]  /*14880*/  ISETP.GT.AND P3, PT, R0, 0xf9, P3 ;  /* 0x000000f90000780c */ /* 0x000fe20001f64270 */
[-C--:B-1----:R-:W-:Y:S01]  /*14890*/  FMUL R13, R22, R2.reuse ;  /* 0x00000002160d7220 */ /* 0x082fe20000400000 */
[-C--:B--2---:R-:W-:Y:S02]  /*148a0*/  FMUL R3, R21, R2.reuse ;  /* 0x0000000215037220 */ /* 0x084fe40000400000 */
[----:B------:R0:W-:Y:S01]  /*148b0*/  @P0 STG.E desc[UR36][R4.64+0x3c0], R11 ;  /* 0x0003c00b04000986 */ /* 0x0001e2000c101924 */
[----:B---3--:R-:W-:-:S03]  /*148c0*/  FMUL R9, R20, R2 ;  /* 0x0000000214097220 */ /* 0x008fc60000400000 */
[----:B------:R1:W-:Y:S04]  /*148d0*/  @P1 STG.E desc[UR36][R4.64+0x3c4], R13 ;  /* 0x0003c40d04001986 */ /* 0x0003e8000c101924 */
[----:B------:R2:W-:Y:S01]  /*148e0*/  @P4 STG.E desc[UR36][R6.64+0x3c0], R3 ;  /* 0x0003c00306004986 */ /* 0x0005e2000c101924 */
[----:B------:R-:W-:Y:S01]  /*148f0*/  ISETP.GT.AND P4, PT, R0, 0xf8, P2 ;  /* 0x000000f80000780c */ /* 0x000fe20001784270 */
[-C--:B0-----:R-:W-:Y:S02]  /*14900*/  FMUL R11, R19, R2.reuse ;  /* 0x00000002130b7220 */ /* 0x081fe40000400000 */
[----:B------:R0:W-:Y:S01]  /*14910*/  @P5 STG.E desc[UR36][R6.64+0x3c4], R9 ;  /* 0x0003c40906005986 */ /* 0x0001e2000c101924 */
[----:B------:R-:W-:Y:S02]  /*14920*/  @P3 IMAD.MOV.U32 R10, RZ, RZ, R4 ;  /* 0x000000ffff0a3224 */ /* 0x000fe400078e0004 */
[----:B-1----:R-:W-:Y:S01]  /*14930*/  FMUL R13, R18, R2 ;  /* 0x00000002120d7220 */ /* 0x002fe20000400000 */
[----:B------:R1:W-:Y:S01]  /*14940*/  @P6 STG.E desc[UR36][R4.64+0x3e0], R11 ;  /* 0x0003e00b04006986 */ /* 0x0003e2000c101924 */
[----:B------:R-:W-:-:S02]  /*14950*/  ISETP.GT.AND P1, PT, R153, 0x80, PT ;  /* 0x000000809900780c */ /* 0x000fc40003f24270 */
[----:B------:R-:W-:Y:S01]  /*14960*/  ISETP.GT.AND P2, PT, R0, 0xf9, P2 ;  /* 0x000000f90000780c */ /* 0x000fe20001744270 */
[----:B--2---:R-:W-:Y:S01]  /*14970*/  FMUL R3, R14, R2 ;  /* 0x000000020e037220 */ /* 0x004fe20000400000 */
[----:B0-----:R-:W-:Y:S01]  /*14980*/  IMAD.U32 R9, RZ, RZ, UR12 ;  /* 0x0000000cff097e24 */ /* 0x001fe2000f8e00ff */
[----:B-1----:R-:W-:-:S05]  /*14990*/  @P3 MOV R11, R5 ;  /* 0x00000005000b3202 */ /* 0x002fca0000000f00 */
[----:B------:R0:W-:Y:S01]  /*149a0*/  @P3 STG.E desc[UR36][R10.64+0x3e4], R13 ;  /* 0x0003e40d0a003986 */ /* 0x0001e2000c101924 */
[----:B------:R-:W-:Y:S01]  /*149b0*/  ISETP.GT.AND P3, PT, R0, RZ, P1 ;  /* 0x000000ff0000720c */ /* 0x000fe20000f64270 */
[-C--:B------:R-:W-:Y:S01]  /*149c0*/  FMUL R15, R12, R2.reuse ;  /* 0x000000020c0f7220 */ /* 0x080fe20000400000 */
[----:B------:R-:W-:Y:S01]  /*149d0*/  MOV R19, UR11 ;  /* 0x0000000b00137c02 */ /* 0x000fe20008000f00 */
[----:B------:R1:W-:Y:S01]  /*149e0*/  @P4 STG.E desc[UR36][R6.64+0x3e0], R3 ;  /* 0x0003e00306004986 */ /* 0x0003e2000c101924 */
[C---:B------:R-:W-:Y:S02]  /*149f0*/  IADD3 R8, P5, P6, R4.reuse, UR5, R9 ;  /* 0x0000000504087c10 */ /* 0x040fe4000febe009 */
[----:B------:R-:W-:Y:S02]  /*14a00*/  IADD3 R4, P4, R4, UR12, RZ ;  /* 0x0000000c04047c10 */ /* 0x000fe4000ff9e0ff */
[----:B------:R-:W-:Y:S02]  /*14a10*/  ISETP.GT.AND P0, PT, R153, 0x88, PT ;  /* 0x000000889900780c */ /* 0x000fe40003f04270 */
[C---:B------:R-:W-:Y:S01]  /*14a20*/  IADD3.X R9, R5.reuse, UR4, R19, P5, P6 ;  /* 0x0000000405097c10 */ /* 0x040fe2000afec413 */
[----:B0-----:R-:W-:Y:S01]  /*14a30*/  FMUL R13, R24, R2 ;  /* 0x00000002180d7220 */ /* 0x001fe20000400000 */
[----:B------:R-:W-:Y:S01]  /*14a40*/  ISETP.GT.AND P5, PT, R0, 0x1, P1 ;  /* 0x000000010000780c */ /* 0x000fe20000fa4270 */
[----:B------:R0:W-:Y:S01]  /*14a50*/  @P2 STG.E desc[UR36][R6.64+0x3e4], R15 ;  /* 0x0003e40f06002986 */ /* 0x0001e2000c101924 */
[----:B------:R-:W-:-:S02]  /*14a60*/  IADD3.X R5, R5, UR11, RZ, P4, !PT ;  /* 0x0000000b05057c10 */ /* 0x000fc4000a7fe4ff */
[C---:B------:R-:W-:Y:S02]  /*14a70*/  ISETP.GT.AND P2, PT, R0.reuse, RZ, P0 ;  /* 0x000000ff0000720c */ /* 0x040fe40000744270 */
[----:B------:R-:W-:Y:S01]  /*14a80*/  ISETP.GT.AND P4, PT, R0, 0x1, P0 ;  /* 0x000000010000780c */ /* 0x000fe20000784270 */
[----:B------:R2:W-:Y:S01]  /*14a90*/  @P3 STG.E desc[UR36][R4.64], R13 ;  /* 0x0000000d04003986 */ /* 0x0005e2000c101924 */
[----:B------:R-:W-:Y:S02]  /*14aa0*/  IADD3 R10, P6, R4, UR5, RZ ;  /* 0x00000005040a7c10 */ /* 0x000fe4000ffde0ff */
[----:B------:R-:W-:Y:S01]  /*14ab0*/  ISETP.GT.AND P3, PT, R0, 0x8, P1 ;  /* 0x000000080000780c */ /* 0x000fe20000f64270 */
[-C--:B------:R-:W-:Y:S01]  /*14ac0*/  FMUL R25, R25, R2.reuse ;  /* 0x0000000219197220 */ /* 0x080fe20000400000 */
[----:B------:R-:W-:Y:S01]  /*14ad0*/  IADD3.X R11, R5, UR4, RZ, P6, !PT ;  /* 0x00000004050b7c10 */ /* 0x000fe2000b7fe4ff */
[-C--:B-1----:R-:W-:Y:S01]  /*14ae0*/  FMUL R3, R26, R2.reuse ;  /* 0x000000021a037220 */ /* 0x082fe20000400000 */
[-C--:B------:R-:W-:Y:S01]  /*14af0*/  FMUL R27, R27, R2.reuse ;  /* 0x000000021b1b7220 */ /* 0x080fe20000400000 */
[----:B0-----:R-:W-:Y:S01]  /*14b00*/  FMUL R15, R28, R2 ;  /* 0x000000021c0f7220 */ /* 0x001fe20000400000 */
[----:B------:R-:W-:Y:S01]  /*14b10*/  @P5 STG.E desc[UR36][R4.64+0x4], R25 ;  /* 0x0000041904005986 */ /* 0x000fe2000c101924 */
[----:B------:R-:W-:-:S03]  /*14b20*/  ISETP.GT.AND P5, PT, R0, 0x9, P1 ;  /* 0x000000090000780c */ /* 0x000fc60000fa4270 */
[----:B------:R0:W-:Y:S01]  /*14b30*/  @P2 STG.E desc[UR36][R10.64], R3 ;  /* 0x000000030a002986 */ /* 0x0001e2000c101924 */
[----:B------:R-:W-:-:S03]  /*14b40*/  ISETP.GT.AND P2, PT, R0, 0x8, P0 ;  /* 0x000000080000780c */ /* 0x000fc60000744270 */
[----:B------:R1:W-:Y:S01]  /*14b50*/  @P4 STG.E desc[UR36][R10.64+0x4], R27 ;  /* 0x0000041b0a004986 */ /* 0x0003e2000c101924 */
[----:B------:R-:W-:-:S03]  /*14b60*/  FMUL R29, R29, R2 ;  /* 0x000000021d1d7220 */ /* 0x000fc60000400000 */
[----:B------:R-:W-:Y:S01]  /*14b70*/  @P3 STG.E desc[UR36][R4.64+0x20], R15 ;  /* 0x0000200f04003986 */ /* 0x000fe2000c101924 */
[----:B------:R-:W-:Y:S01]  /*14b80*/  IADD3 R6, P3, R4, UR5, RZ ;  /* 0x0000000504067c10 */ /* 0x000fe2000ff7e0ff */
[----:B--2---:R-:W-:Y:S01]  /*14b90*/  FMUL R13, R30, R2 ;  /* 0x000000021e0d7220 */ /* 0x004fe20000400000 */
[C---:B------:R-:W-:Y:S02]  /*14ba0*/  ISETP.GT.AND P6, PT, R0.reuse, 0x10, P0 ;  /* 0x000000100000780c */ /* 0x040fe400007c4270 */
[----:B------:R-:W-:Y:S01]  /*14bb0*/  IADD3.X R7, R5, UR4, RZ, P3, !PT ;  /* 0x0000000405077c10 */ /* 0x000fe20009ffe4ff */
[----:B------:R-:W-:Y:S01]  /*14bc0*/  @P5 STG.E desc[UR36][R4.64+0x24], R29 ;  /* 0x0000241d04005986 */ /* 0x000fe2000c101924 */
[C---:B------:R-:W-:Y:S02]  /*14bd0*/  ISETP.GT.AND P4, PT, R0.reuse, 0x9, P0 ;  /* 0x000000090000780c */ /* 0x040fe40000784270 */
[C---:B------:R-:W-:Y:S01]  /*14be0*/  ISETP.GT.AND P3, PT, R0.reuse, 0x10, P1 ;  /* 0x000000100000780c */ /* 0x040fe20000f64270 */
[----:B------:R2:W-:Y:S01]  /*14bf0*/  @P2 STG.E desc[UR36][R6.64+0x20], R13 ;  /* 0x0000200d06002986 */ /* 0x0005e2000c101924 */
[----:B------:R-:W-:-:S02]  /*14c00*/  ISETP.GT.AND P5, PT, R0, 0x11, P1 ;  /* 0x000000110000780c */ /* 0x000fc40000fa4270 */
[----:B------:R-:W-:Y:S01]  /*14c10*/  ISETP.GT.AND P2, PT, R0, 0x11, P0 ;  /* 0x000000110000780c */ /* 0x000fe20000744270 */
[-C--:B------:R-:W-:Y:S01]  /*14c20*/  FMUL R31, R31, R2.reuse ;  /* 0x000000021f1f7220 */ /* 0x080fe20000400000 */
[-C--:B0-----:R-:W-:Y:S01]  /*14c30*/  FMUL R3, R32, R2.reuse ;  /* 0x0000000220037220 */ /* 0x081fe20000400000 */
[-C--:B------:R-:W-:Y:S01]  /*14c40*/  FMUL R33, R33, R2.reuse ;  /* 0x0000000221217220 */ /* 0x080fe20000400000 */
[-C--:B-1----:R-:W-:Y:S01]  /*14c50*/  FMUL R11, R34, R2.reuse ;  /* 0x00000002220b7220 */ /* 0x082fe20000400000 */
[----:B--2---:R-:W-:Y:S01]  /*14c60*/  @P6 IMAD.MOV.U32 R6, RZ, RZ, R8 ;  /* 0x000000ffff066224 */ /* 0x004fe200078e0008 */
[----:B------:R-:W-:Y:S01]  /*14c70*/  @P6 MOV R7, R9 ;  /* 0x0000000900076202 */ /* 0x000fe20000000f00 */
[----:B------:R-:W-:Y:S01]  /*14c80*/  @P4 STG.E desc[UR36][R8.64+0x24], R31 ;  /* 0x0000241f08004986 */ /* 0x000fe2000c101924 */
[----:B------:R-:W-:-:S03]  /*14c90*/  FMUL R35, R35, R2 ;  /* 0x0000000223237220 */ /* 0x000fc60000400000 */
[----:B------:R-:W-:Y:S04]  /*14ca0*/  @P3 STG.E desc[UR36][R4.64+0x40], R3 ;  /* 0x0000400304003986 */ /* 0x000fe8000c101924 */
[----:B------:R-:W-:Y:S01]  /*14cb0*/  @P5 STG.E desc[UR36][R4.64+0x44], R33 ;  /* 0x0000442104005986 */ /* 0x000fe2000c101924 */
[----:B------:R-:W-:-:S03]  /*14cc0*/  ISETP.GT.AND P5, PT, R0, 0x18, P0 ;  /* 0x000000180000780c */ /* 0x000fc600007a4270 */
[----:B------:R0:W-:Y:S01]  /*14cd0*/  @P6 STG.E desc[UR36][R6.64+0x40], R11 ;  /* 0x0000400b06006986 */ /* 0x0001e2000c101924 */
[C---:B------:R-:W-:Y:S02]  /*14ce0*/  ISETP.GT.AND P3, PT, R0.reuse, 0x18, P1 ;  /* 0x000000180000780c */ /* 0x040fe40000f64270 */
[----:B------:R-:W-:Y:S01]  /*14cf0*/  ISETP.GT.AND P4, PT, R0, 0x19, P1 ;  /* 0x000000190000780c */ /* 0x000fe20000f84270 */
[----:B0-----:R-:W-:Y:S01]  /*14d00*/  @P2 IMAD.MOV.U32 R6, RZ, RZ, R8 ;  /* 0x000000ffff062224 */ /* 0x001fe200078e0008 */
[----:B------:R-:W-:-:S05]  /*14d10*/  @P2 MOV R7, R9 ;  /* 0x0000000900072202 */ /* 0x000fca0000000f00 */
[----:B------:R0:W-:Y:S01]  /*14d20*/  @P2 STG.E desc[UR36][R6.64+0x44], R35 ;  /* 0x0000442306002986 */ /* 0x0001e2000c101924 */
[----:B------:R-:W-:Y:S01]  /*14d30*/  ISETP.GT.AND P2, PT, R0, 0x19, P0 ;  /* 0x000000190000780c */ /* 0x000fe20000744270 */
[-C--:B------:R-:W-:Y:S01]  /*14d40*/  FMUL R13, R36, R2.reuse ;  /* 0x00000002240d7220 */ /* 0x080fe20000400000 */
[-C--:B------:R-:W-:Y:S01]  /*14d50*/  FMUL R37, R37, R2.reuse ;  /* 0x0000000225257220 */ /* 0x080fe20000400000 */
[-C--:B------:R-:W-:Y:S01]  /*14d60*/  FMUL R3, R38, R2.reuse ;  /* 0x0000000226037220 */ /* 0x080fe20000400000 */
[C---:B------:R-:W-:Y:S02]  /*14d70*/  ISETP.GT.AND P6, PT, R0.reuse, 0x21, P1 ;  /* 0x000000210000780c */ /* 0x040fe40000fc4270 */
[----:B------:R-:W-:Y:S01]  /*14d80*/  @P3 STG.E desc[UR36][R4.64+0x60], R13 ;  /* 0x0000600d04003986 */ /* 0x000fe2000c101924 */
[--C-:B0-----:R-:W-:Y:S01]  /*14d90*/  @P5 IMAD.MOV.U32 R6, RZ, RZ, R8.reuse ;  /* 0x000000ffff065224 */ /* 0x101fe200078e0008 */
[-C--:B------:R-:W-:Y:S02]  /*14da0*/  @P5 MOV R7, R9.reuse ;  /* 0x0000000900075202 */ /* 0x080fe40000000f00 */
[----:B------:R-:W-:Y:S01]  /*14db0*/  @P4 STG.E desc[UR36][R4.64+0x64], R37 ;  /* 0x0000642504004986 */ /* 0x000fe2000c101924 */
[C---:B------:R-:W-:Y:S01]  /*14dc0*/  ISETP.GT.AND P3, PT, R0.reuse, 0x20, P1 ;  /* 0x000000200000780c */ /* 0x040fe20000f64270 */
[-C--:B------:R-:W-:Y:S01]  /*14dd0*/  FMUL R39, R39, R2.reuse ;  /* 0x0000000227277220 */ /* 0x080fe20000400000 */
[----:B------:R-:W-:Y:S01]  /*14de0*/  ISETP.GT.AND P4, PT, R0, 0x20, P0 ;  /* 0x000000200000780c */ /* 0x000fe20000784270 */
[----:B------:R0:W-:Y:S01]  /*14df0*/  @P5 STG.E desc[UR36][R6.64+0x60], R3 ;  /* 0x0000600306005986 */ /* 0x0001e2000c101924 */
[-C--:B------:R-:W-:Y:S01]  /*14e00*/  FMUL R11, R40, R2.reuse ;  /* 0x00000002280b7220 */ /* 0x080fe20000400000 */
[----:B------:R-:W-:Y:S01]  /*14e10*/  FMUL R41, R41, R2 ;  /* 0x0000000229297220 */ /* 0x000fe20000400000 */
[----:B0-----:R-:W-:Y:S01]  /*14e20*/  @P2 IMAD.MOV.U32 R6, RZ, RZ, R8 ;  /* 0x000000ffff062224 */ /* 0x001fe200078e0008 */
[----:B------:R-:W-:-:S05]  /*14e30*/  @P2 MOV R7, R9 ;  /* 0x0000000900072202 */ /* 0x000fca0000000f00 */
[----:B------:R0:W-:Y:S01]  /*14e40*/  @P2 STG.E desc[UR36][R6.64+0x64], R39 ;  /* 0x0000642706002986 */ /* 0x0001e2000c101924 */
[----:B------:R-:W-:Y:S01]  /*14e50*/  ISETP.GT.AND P2, PT, R0, 0x21, P0 ;  /* 0x000000210000780c */ /* 0x000fe20000744270 */
[----:B------:R-:W-:Y:S01]  /*14e60*/  FMUL R13, R42, R2 ;  /* 0x000000022a0d7220 */ /* 0x000fe20000400000 */
[C---:B------:R-:W-:Y:S01]  /*14e70*/  ISETP.GT.AND P5, PT, R0.reuse, 0x29, P1 ;  /* 0x000000290000780c */ /* 0x040fe20000fa4270 */
[----:B------:R1:W-:Y:S01]  /*14e80*/  @P3 STG.E desc[UR36][R4.64+0x80], R11 ;  /* 0x0000800b04003986 */ /* 0x0003e2000c101924 */
[----:B------:R-:W-:-:S03]  /*14e90*/  ISETP.GT.AND P3, PT, R0, 0x28, P1 ;  /* 0x000000280000780c */ /* 0x000fc60000f64270 */
[----:B------:R-:W-:Y:S01]  /*14ea0*/  @P6 STG.E desc[UR36][R4.64+0x84], R41 ;  /* 0x0000842904006986 */ /* 0x000fe2000c101924 */
[----:B------:R-:W-:Y:S01]  /*14eb0*/  ISETP.GT.AND P6, PT, R0, 0x28, P0 ;  /* 0x000000280000780c */ /* 0x000fe200007c4270 */
[----:B0-----:R-:W-:Y:S01]  /*14ec0*/  @P4 IMAD.MOV.U32 R6, RZ, RZ, R8 ;  /* 0x000000ffff064224 */ /* 0x001fe200078e0008 */
[----:B------:R-:W-:Y:S01]  /*14ed0*/  @P4 MOV R7, R9 ;  /* 0x0000000900074202 */ /* 0x000fe20000000f00 */
[-C--:B------:R-:W-:Y:S01]  /*14ee0*/  FMUL R43, R43, R2.reuse ;  /* 0x000000022b2b7220 */ /* 0x080fe20000400000 */
[----:B------:R-:W-:-:S03]  /*14ef0*/  FMUL R45, R45, R2 ;  /* 0x000000022d2d7220 */ /* 0x000fc60000400000 */
[----:B------:R0:W-:Y:S01]  /*14f00*/  @P4 STG.E desc[UR36][R6.64+0x80], R13 ;  /* 0x0000800d06004986 */ /* 0x0001e2000c101924 */
[----:B------:R-:W-:Y:S01]  /*14f10*/  ISETP.GT.AND P4, PT, R0, 0x29, P0 ;  /* 0x000000290000780c */ /* 0x000fe20000784270 */
[-C--:B------:R-:W-:Y:S01]  /*14f20*/  FMUL R3, R44, R2.reuse ;  /* 0x000000022c037220 */ /* 0x080fe20000400000 */
[----:B-1----:R-:W-:Y:S01]  /*14f30*/  FMUL R11, R46, R2 ;  /* 0x000000022e0b7220 */ /* 0x002fe20000400000 */
[----:B0-----:R-:W-:Y:S01]  /*14f40*/  @P2 IMAD.MOV.U32 R6, RZ, RZ, R8 ;  /* 0x000000ffff062224 */ /* 0x001fe200078e0008 */
[----:B------:R-:W-:-:S05]  /*14f50*/  @P2 MOV R7, R9 ;  /* 0x0000000900072202 */ /* 0x000fca0000000f00 */
[----:B------:R0:W-:Y:S04]  /*14f60*/  @P2 STG.E desc[UR36][R6.64+0x84], R43 ;  /* 0x0000842b06002986 */ /* 0x0001e8000c101924 */
[----:B------:R-:W-:Y:S01]  /*14f70*/  @P5 STG.E desc[UR36][R4.64+0xa4], R45 ;  /* 0x0000a42d04005986 */ /* 0x000fe2000c101924 */
[----:B------:R-:W-:-:S03]  /*14f80*/  ISETP.GT.AND P5, PT, R0, 0x31, P1 ;  /* 0x000000310000780c */ /* 0x000fc60000fa4270 */
[----:B------:R1:W-:Y:S01]  /*14f90*/  @P3 STG.E desc[UR36][R4.64+0xa0], R3 ;  /* 0x0000a00304003986 */ /* 0x0003e2000c101924 */
[C---:B------:R-:W-:Y:S01]  /*14fa0*/  ISETP.GT.AND P3, PT, R0.reuse, 0x30, P0 ;  /* 0x000000300000780c */ /* 0x040fe20000764270 */
[--C-:B0-----:R-:W-:Y:S01]  /*14fb0*/  @P6 IMAD.MOV.U32 R6, RZ, RZ, R8.reuse ;  /* 0x000000ffff066224 */ /* 0x101fe200078e0008 */
[-C--:B------:R-:W-:Y:S02]  /*14fc0*/  @P6 MOV R7, R9.reuse ;  /* 0x0000000900076202 */ /* 0x080fe40000000f00 */
[C---:B------:R-:W-:Y:S01]  /*14fd0*/  ISETP.GT.AND P2, PT, R0.reuse, 0x30, P1 ;  /* 0x000000300000780c */ /* 0x040fe20000f44270 */
[-C--:B------:R-:W-:Y:S02]  /*14fe0*/  FMUL R47, R47, R2.reuse ;  /* 0x000000022f2f7220 */ /* 0x080fe40000400000 */
[----:B------:R0:W-:Y:S01]  /*14ff0*/  @P6 STG.E desc[UR36][R6.64+0xa0], R11 ;  /* 0x0000a00b06006986 */ /* 0x0001e2000c101924 */
[-C--:B------:R-:W-:Y:S01]  /*15000*/  FMUL R49, R49, R2.reuse ;  /* 0x0000000231317220 */ /* 0x080fe20000400000 */
[----:B------:R-:W-:Y:S01]  /*15010*/  ISETP.GT.AND P6, PT, R0, 0x31, P0 ;  /* 0x000000310000780c */ /* 0x000fe200007c4270 */
[-C--:B------:R-:W-:Y:S01]  /*15020*/  FMUL R13, R48, R2.reuse ;  /* 0x00000002300d7220 */ /* 0x080fe20000400000 */
[----:B-1----:R-:W-:Y:S01]  /*15030*/  FMUL R3, R50, R2 ;  /* 0x0000000232037220 */ /* 0x002fe20000400000 */
[----:B0-----:R-:W-:Y:S01]  /*15040*/  @P4 IMAD.MOV.U32 R6, RZ, RZ, R8 ;  /* 0x000000ffff064224 */ /* 0x001fe200078e0008 */
[----:B------:R-:W-:-:S05]  /*15050*/  @P4 MOV R7, R9 ;  /* 0x0000000900074202 */ /* 0x000fca0000000f00 */
[----:B------:R0:W-:Y:S04]  /*15060*/  @P4 STG.E desc[UR36][R6.64+0xa4], R47 ;  /* 0x0000a42f06004986 */ /* 0x0001e8000c101924 */
[----:B------:R-:W-:Y:S01]  /*15070*/  @P5 STG.E desc[UR36][R4.64+0xc4], R49 ;  /* 0x0000c43104005986 */ /* 0x000fe2000c101924 */
[C---:B------:R-:W-:Y:S02]  /*15080*/  ISETP.GT.AND P5, PT, R0.reuse, 0x38, P0 ;  /* 0x000000380000780c */ /* 0x040fe400007a4270 */
[----:B------:R-:W-:Y:S01]  /*15090*/  ISETP.GT.AND P4, PT, R0, 0x38, P1 ;  /* 0x000000380000780c */ /* 0x000fe20000f84270 */
[----:B------:R1:W-:Y:S01]  /*150a0*/  @P2 STG.E desc[UR36][R4.64+0xc0], R13 ;  /* 0x0000c00d04002986 */ /* 0x0003e2000c101924 */
[----:B0-----:R-:W-:Y:S01]  /*150b0*/  @P3 IMAD.MOV.U32 R6, RZ, RZ, R8 ;  /* 0x000000ffff063224 */ /* 0x001fe200078e0008 */
[----:B------:R-:W-:-:S02]  /*150c0*/  @P3 MOV R7, R9 ;  /* 0x0000000900073202 */ /* 0x000fc40000000f00 */
[C---:B------:R-:W-:Y:S01]  /*150d0*/  ISETP.GT.AND P2, PT, R0.reuse, 0x39, P1 ;  /* 0x000000390000780c */ /* 0x040fe20000f44270 */
[-C--:B------:R-:W-:Y:S02]  /*150e0*/  FMUL R51, R51, R2.reuse ;  /* 0x0000000233337220 */ /* 0x080fe40000400000 */
[----:B------:R0:W-:Y:S01]  /*150f0*/  @P3 STG.E desc[UR36][R6.64+0xc0], R3 ;  /* 0x0000c00306003986 */ /* 0x0001e2000c101924 */
[----:B------:R-:W-:Y:S01]  /*15100*/  ISETP.GT.AND P3, PT, R0, 0x39, P0 ;  /* 0x000000390000780c */ /* 0x000fe20000764270 */
[-C--:B------:R-:W-:Y:S01]  /*15110*/  FMUL R11, R52, R2.reuse ;  /* 0x00000002340b7220 */ /* 0x080fe20000400000 */
[-C--:B------:R-:W-:Y:S01]  /*15120*/  FMUL R53, R53, R2.reuse ;  /* 0x0000000235357220 */ /* 0x080fe20000400000 */
[----:B-1----:R-:W-:Y:S01]  /*15130*/  FMUL R13, R54, R2 ;  /* 0x00000002360d7220 */ /* 0x002fe20000400000 */
[----:B0-----:R-:W-:Y:S01]  /*15140*/  @P6 IMAD.MOV.U32 R6, RZ, RZ, R8 ;  /* 0x000000ffff066224 */ /* 0x001fe200078e0008 */
[----:B------:R-:W-:-:S05]  /*15150*/  @P6 MOV R7, R9 ;  /* 0x0000000900076202 */ /* 0x000fca0000000f00 */
[----:B------:R0:W-:Y:S01]  /*15160*/  @P6 STG.E desc[UR36][R6.64+0xc4], R51 ;  /* 0x0000c43306006986 */ /* 0x0001e2000c101924 */
[C---:B------:R-:W-:Y:S01]  /*15170*/  ISETP.GT.AND P6, PT, R0.reuse, 0x41, P1 ;  /* 0x000000410000780c */ /* 0x040fe20000fc4270 */
[----:B------:R-:W-:Y:S02]  /*15180*/  FMUL R55, R55, R2 ;  /* 0x0000000237377220 */ /* 0x000fe40000400000 */
[----:B------:R-:W-:Y:S01]  /*15190*/  @P4 STG.E desc[UR36][R4.64+0xe0], R11 ;  /* 0x0000e00b04004986 */ /* 0x000fe2000c101924 */
[----:B------:R-:W-:-:S03]  /*151a0*/  ISETP.GT.AND P4, PT, R0, 0x40, P1 ;  /* 0x000000400000780c */ /* 0x000fc60000f84270 */
[----:B------:R-:W-:Y:S01]  /*151b0*/  @P2 STG.E desc[UR36][R4.64+0xe4], R53 ;  /* 0x0000e43504002986 */ /* 0x000fe2000c101924 */
[----:B0-----:R-:W-:Y:S01]  /*151c0*/  @P5 IMAD.MOV.U32 R6, RZ, RZ, R8 ;  /* 0x000000ffff065224 */ /* 0x001fe200078e0008 */
[----:B------:R-:W-:Y:S02]  /*151d0*/  @P5 MOV R7, R9 ;  /* 0x0000000900075202 */ /* 0x000fe40000000f00 */
[----:B------:R-:W-:-:S03]  /*151e0*/  ISETP.GT.AND P2, PT, R0, 0x40, P0 ;  /* 0x000000400000780c */ /* 0x000fc60000744270 */
[----:B------:R0:W-:Y:S01]  /*151f0*/  @P5 STG.E desc[UR36][R6.64+0xe0], R13 ;  /* 0x0000e00d06005986 */ /* 0x0001e2000c101924 */
[-C--:B------:R-:W-:Y:S01]  /*15200*/  FMUL R57, R57, R2.reuse ;  /* 0x0000000239397220 */ /* 0x080fe20000400000 */
[----:B------:R-:W-:Y:S01]  /*15210*/  FMUL R3, R56, R2 ;  /* 0x0000000238037220 */ /* 0x000fe20000400000 */
[----:B0-----:R-:W-:Y:S01]  /*15220*/  @P3 IMAD.MOV.U32 R6, RZ, RZ, R8 ;  /* 0x000000ffff063224 */ /* 0x001fe200078e0008 */
[----:B------:R-:W-:-:S05]  /*15230*/  @P3 MOV R7, R9 ;  /* 0x0000000900073202 */ /* 0x000fca0000000f00 */
[----:B------:R0:W-:Y:S01]  /*15240*/  @P3 STG.E desc[UR36][R6.64+0xe4], R55 ;  /* 0x0000e43706003986 */ /* 0x0001e2000c101924 */
[----:B------:R-:W-:Y:S01]  /*15250*/  ISETP.GT.AND P3, PT, R0, 0x41, P0 ;  /* 0x000000410000780c */ /* 0x000fe20000764270 */
[----:B------:R-:W-:Y:S02]  /*15260*/  FMUL R11, R58, R2 ;  /* 0x000000023a0b7220 */ /* 0x000fe40000400000 */
        /* <DEDUP_REMOVED lines=16> */
[----:B------:R-:W-:-:S03]  /*15370*/  FMUL R63, R63, R2 ;  /* 0x000000023f3f7220 */ /* 0x000fc60000400000 */
[----:B------:R-:W-:Y:S01]  /*15380*/  @P4 STG.E desc[UR36][R4.64+0x124], R61 ;  /* 0x0001243d04004986 */ /* 0x000fe2000c101924 */
[----:B------:R-:W-:-:S03]  /*15390*/  ISETP.GT.AND P4, PT, R0, 0x51, P1 ;  /* 0x000000510000780c */ /* 0x000fc60000f84270 */
[----:B------:R-:W-:Y:S01]  /*153a0*/  @P5 STG.E desc[UR36][R4.64+0x120], R13 ;  /* 0x0001200d04005986 */ /* 0x000fe2000c101924 */
[----:B0-----:R-:W-:Y:S01]  /*153b0*/  @P6 IMAD.MOV.U32 R6, RZ, RZ, R8 ;  /* 0x000000ffff066224 */ /* 0x001fe200078e0008 */
[----:B------:R-:W-:Y:S02]  /*153c0*/  @P6 MOV R7, R9 ;  /* 0x0000000900076202 */ /* 0x000fe40000000f00 */
[----:B------:R-:W-:-:S03]  /*153d0*/  ISETP.GT.AND P5, PT, R0, 0x50, P0 ;  /* 0x000000500000780c */ /* 0x000fc600007a4270 */
[----:B------:R0:W-:Y:S01]  /*153e0*/  @P6 STG.E desc[UR36][R6.64+0x120], R3 ;  /* 0x0001200306006986 */ /* 0x0001e2000c101924 */
[----:B------:R-:W-:Y:S01]  /*153f0*/  ISETP.GT.AND P3, PT, R0, 0x50, P1 ;  /* 0x000000500000780c */ /* 0x000fe20000f64270 */
[----:B------:R-:W-:Y:S01]  /*15400*/  FMUL R65, R65, R2 ;  /* 0x0000000241417220 */ /* 0x000fe20000400000 */
[----:B0-----:R-:W-:Y:S01]  /*15410*/  @P2 IMAD.MOV.U32 R6, RZ, RZ, R8 ;  /* 0x000000ffff062224 */ /* 0x001fe200078e0008 */
[----:B------:R-:W-:-:S05]  /*15420*/  @P2 MOV R7, R9 ;  /* 0x0000000900072202 */ /* 0x000fca0000000f00 */
[----:B------:R0:W-:Y:S01]  /*15430*/  @P2 STG.E desc[UR36][R6.64+0x124], R63 ;  /* 0x0001243f06002986 */ /* 0x0001e2000c101924 */
[----:B------:R-:W-:Y:S01]  /*15440*/  ISETP.GT.AND P2, PT, R0, 0x51, P0 ;  /* 0x000000510000780c */ /* 0x000fe20000744270 */
[-C--:B------:R-:W-:Y:S02]  /*15450*/  FMUL R11, R64, R2.reuse ;  /* 0x00000002400b7220 */ /* 0x080fe40000400000 */
[----:B------:R-:W-:Y:S01]  /*15460*/  @P4 STG.E desc[UR36][R4.64+0x144], R65 ;  /* 0x0001444104004986 */ /* 0x000fe2000c101924 */
[----:B------:R-:W-:Y:S01]  /*15470*/  ISETP.GT.AND P4, PT, R0, 0x58, P0 ;  /* 0x000000580000780c */ /* 0x000fe20000784270 */
[-C--:B------:R-:W-:Y:S01]  /*15480*/  FMUL R13, R66, R2.reuse ;  /* 0x00000002420d7220 */ /* 0x080fe20000400000 */
[C---:B------:R-:W-:Y:S01]  /*15490*/  ISETP.GT.AND P6, PT, R0.reuse, 0x59, P1 ;  /* 0x000000590000780c */ /* 0x040fe20000fc4270 */
[----:B------:R1:W-:Y:S01]  /*154a0*/  @P3 STG.E desc[UR36][R4.64+0x140], R11 ;  /* 0x0001400b04003986 */ /* 0x0003e2000c101924 */
[----:B------:R-:W-:Y:S01]  /*154b0*/  ISETP.GT.AND P3, PT, R0, 0x58, P1 ;  /* 0x000000580000780c */ /* 0x000fe20000f64270 */
[----:B0-----:R-:W-:Y:S01]  /*154c0*/  @P5 IMAD.MOV.U32 R6, RZ, RZ, R8 ;  /* 0x000000ffff065224 */ /* 0x001fe200078e0008 */
[----:B------:R-:W-:Y:S01]  /*154d0*/  @P5 MOV R7, R9 ;  /* 0x0000000900075202 */ /* 0x000fe20000000f00 */
[----:B------:R-:W-:-:S04]  /*154e0*/  FMUL R67, R67, R2 ;  /* 0x0000000243437220 */ /* 0x000fc80000400000 */
[----:B------:R0:W-:Y:S01]  /*154f0*/  @P5 STG.E desc[UR36][R6.64+0x140], R13 ;  /* 0x0001400d06005986 */ /* 0x0001e2000c101924 */
[-C--:B------:R-:W-:Y:S01]  /*15500*/  FMUL R3, R68, R2.reuse ;  /* 0x0000000244037220 */ /* 0x080fe20000400000 */
[-C--:B------:R-:W-:Y:S01]  /*15510*/  FMUL R69, R69, R2.reuse ;  /* 0x0000000245457220 */ /* 0x080fe20000400000 */
[----:B-1----:R-:W-:Y:S01]  /*15520*/  FMUL R11, R70, R2 ;  /* 0x00000002460b7220 */ /* 0x002fe20000400000 */
[----:B0-----:R-:W-:Y:S01]  /*15530*/  @P2 IMAD.MOV.U32 R6, RZ, RZ, R8 ;  /* 0x000000ffff062224 */ /* 0x001fe200078e0008 */
[----:B------:R-:W-:-:S05]  /*15540*/  @P2 MOV R7, R9 ;  /* 0x0000000900072202 */ /* 0x000fca0000000f00 */
[----:B------:R0:W-:Y:S01]  /*15550*/  @P2 STG.E desc[UR36][R6.64+0x144], R67 ;  /* 0x0001444306002986 */ /* 0x0001e2000c101924 */
[----:B------:R-:W-:-:S03]  /*15560*/  ISETP.GT.AND P2, PT, R0, 0x59, P0 ;  /* 0x000000590000780c */ /* 0x000fc60000744270 */
[----:B------:R-:W-:Y:S04]  /*15570*/  @P3 STG.E desc[UR36][R4.64+0x160], R3 ;  /* 0x0001600304003986 */ /* 0x000fe8000c101924 */
[----:B------:R-:W-:Y:S01]  /*15580*/  @P6 STG.E desc[UR36][R4.64+0x164], R69 ;  /* 0x0001644504006986 */ /* 0x000fe2000c101924 */
[----:B0-----:R-:W-:Y:S01]  /*15590*/  @P4 IMAD.MOV.U32 R6, RZ, RZ, R8 ;  /* 0x000000ffff064224 */ /* 0x001fe200078e0008 */
[----:B------:R-:W-:-:S05]  /*155a0*/  @P4 MOV R7, R9 ;  /* 0x0000000900074202 */ /* 0x000fca0000000f00 */
[----:B------:R0:W-:Y:S01]  /*155b0*/  @P4 STG.E desc[UR36][R6.64+0x160], R11 ;  /* 0x0001600b06004986 */ /* 0x0001e2000c101924 */
[C---:B------:R-:W-:Y:S02]  /*155c0*/  ISETP.GT.AND P4, PT, R0.reuse, 0x60, P0 ;  /* 0x000000600000780c */ /* 0x040fe40000784270 */
[C---:B------:R-:W-:Y:S02]  /*155d0*/  ISETP.GT.AND P5, PT, R0.reuse, 0x61, P1 ;  /* 0x000000610000780c */ /* 0x040fe40000fa4270 */
[C---:B------:R-:W-:Y:S01]  /*155e0*/  ISETP.GT.AND P3, PT, R0.reuse, 0x60, P1 ;  /* 0x000000600000780c */ /* 0x040fe20000f64270 */
[-C--:B------:R-:W-:Y:S01]  /*155f0*/  FMUL R71, R71, R2.reuse ;  /* 0x0000000247477220 */ /* 0x080fe20000400000 */
[----:B------:R-:W-:Y:S01]  /*15600*/  ISETP.GT.AND P6, PT, R0, 0x61, P0 ;  /* 0x000000610000780c */ /* 0x000fe200007c4270 */
[-C--:B------:R-:W-:Y:S01]  /*15610*/  FMUL R73, R73, R2.reuse ;  /* 0x0000000249497220 */ /* 0x080fe20000400000 */
[----:B0-----:R-:W-:Y:S01]  /*15620*/  @P2 IMAD.MOV.U32 R6, RZ, RZ, R8 ;  /* 0x000000ffff062224 */ /* 0x001fe200078e0008 */
[----:B------:R-:W-:Y:S01]  /*15630*/  @P2 MOV R7, R9 ;  /* 0x0000000900072202 */ /* 0x000fe20000000f00 */
[-C--:B------:R-:W-:Y:S01]  /*15640*/  FMUL R13, R72, R2.reuse ;  /* 0x00000002480d7220 */ /* 0x080fe20000400000 */
[----:B------:R-:W-:-:S03]  /*15650*/  FMUL R3, R74, R2 ;  /* 0x000000024a037220 */ /* 0x000fc60000400000 */
        /* <DEDUP_REMOVED lines=15> */
[-C--:B------:R-:W-:Y:S01]  /*15750*/  FMUL R11, R76, R2.reuse ;  /* 0x000000024c0b7220 */ /* 0x080fe20000400000 */
[----:B------:R-:W-:Y:S01]  /*15760*/  FMUL R13, R78, R2 ;  /* 0x000000024e0d7220 */ /* 0x000fe20000400000 */
        /* <DEDUP_REMOVED lines=16> */
[----:B------:R-:W-:Y:S01]  /*15870*/  ISETP.GT.AND P6, PT, R0, 0x79, P1 ;  /* 0x000000790000780c */ /* 0x000fe20000fc4270 */
[----:B------:R-:W-:Y:S02]  /*15880*/  FMUL R83, R83, R2 ;  /* 0x0000000253537220 */ /* 0x000fe40000400000 */
[----:B------:R-:W-:Y:S04]  /*15890*/  @P4 STG.E desc[UR36][R4.64+0x1c0], R3 ;  /* 0x0001c00304004986 */ /* 0x000fe8000c101924 */
[----:B------:R-:W-:Y:S01]  /*158a0*/  @P2 STG.E desc[UR36][R4.64+0x1c4], R81 ;  /* 0x0001c45104002986 */ /* 0x000fe2000c101924 */
[----:B0-----:R-:W-:Y:S01]  /*158b0*/  @P5 IMAD.MOV.U32 R6, RZ, RZ, R8 ;  /* 0x000000ffff065224 */ /* 0x001fe200078e0008 */
[----:B------:R-:W-:-:S02]  /*158c0*/  @P5 MOV R7, R9 ;  /* 0x0000000900075202 */ /* 0x000fc40000000f00 */
        /* <DEDUP_REMOVED lines=31> */
[----:B------:R-:W-:-:S05]  /*15ac0*/  @P6 MOV R7, R9 ;  /* 0x0000000900076202 */ /* 0x000fca0000000f00 */
        /* <DEDUP_REMOVED lines=76> */
[----:B------:R1:W-:Y:S01]  /*15f90*/  @P4 STG.E desc[UR36][R4.64+0x2a0], R3 ;  /* 0x0002a00304004986 */ /* 0x0003e2000c101924 */
[----:B------:R-:W-:-:S03]  /*15fa0*/  ISETP.GT.AND P4, PT, R0, 0xb0, P1 ;  /* 0x000000b00000780c */ /* 0x000fc60000f84270 */
[----:B------:R-:W-:Y:S01]  /*15fb0*/  @P2 STG.E desc[UR36][R4.64+0x2a4], R109 ;  /* 0x0002a46d04002986 */ /* 0x000fe2000c101924 */
[----:B0-----:R-:W-:Y:S01]  /*15fc0*/  @P5 IMAD.MOV.U32 R6, RZ, RZ, R8 ;  /* 0x000000ffff065224 */ /* 0x001fe200078e0008 */
[----:B------:R-:W-:Y:S02]  /*15fd0*/  @P5 MOV R7, R9 ;  /* 0x0000000900075202 */ /* 0x000fe40000000f00 */
[----:B------:R-:W-:-:S03]  /*15fe0*/  ISETP.GT.AND P2, PT, R0, 0xb0, P0 ;  /* 0x000000b00000780c */ /* 0x000fc60000744270 */
[----:B------:R0:W-:Y:S01]  /*15ff0*/  @P5 STG.E desc[UR36][R6.64+0x2a0], R13 ;  /* 0x0002a00d06005986 */ /* 0x0001e2000c101924 */
[-C--:B------:R-:W-:Y:S01]  /*16000*/  FMUL R113, R113, R2.reuse ;  /* 0x0000000271717220 */ /* 0x080fe20000400000 */
[----:B-1----:R-:W-:Y:S01]  /*16010*/  FMUL R3, R112, R2 ;  /* 0x0000000270037220 */ /* 0x002fe20000400000 */
        /* <DEDUP_REMOVED lines=61> */
[----:B------:R-:W-:Y:S01]  /*163f0*/  FMUL R127, R127, R2 ;  /* 0x000000027f7f7220 */ /* 0x000fe20000400000 */
[----:B------:R-:W-:Y:S02]  /*16400*/  ISETP.GT.AND P6, PT, R0, 0xd1, P0 ;  /* 0x000000d10000780c */ /* 0x000fe400007c4270 */
[----:B0-----:R-:W-:Y:S01]  /*16410*/  @P2 MOV R6, R8 ;  /* 0x0000000800062202 */ /* 0x001fe20000000f00 */
[----:B------:R-:W-:-:S02]  /*16420*/  @P2 IMAD.MOV.U32 R7, RZ, RZ, R9 ;  /* 0x000000ffff072224 */ /* 0x000fc400078e0009 */
[-C--:B------:R-:W-:Y:S01]  /*16430*/  FMUL R13, R128, R2.reuse ;  /* 0x00000002800d7220 */ /* 0x080fe20000400000 */
[-C--:B------:R-:W-:Y:S01]  /*16440*/  FMUL R129, R129, R2.reuse ;  /* 0x0000000281817220 */ /* 0x080fe20000400000 */
[-C--:B------:R-:W-:Y:S01]  /*16450*/  FMUL R3, R130, R2.reuse ;  /* 0x0000000282037220 */ /* 0x080fe20000400000 */
[----:B------:R0:W-:Y:S01]  /*16460*/  @P2 STG.E desc[UR36][R6.64+0x324], R127 ;  /* 0x0003247f06002986 */ /* 0x0001e2000c101924 */
[----:B------:R-:W-:-:S03]  /*16470*/  FMUL R131, R131, R2 ;  /* 0x0000000283837220 */ /* 0x000fc60000400000 */
[----:B------:R-:W-:Y:S01]  /*16480*/  @P3 STG.E desc[UR36][R4.64+0x340], R13 ;  /* 0x0003400d04003986 */ /* 0x000fe2000c101924 */
[----:B------:R-:W-:-:S03]  /*16490*/  ISETP.GT.AND P3, PT, R0, 0xd8, P0 ;  /* 0x000000d80000780c */ /* 0x000fc60000764270 */
[----:B------:R-:W-:Y:S01]  /*164a0*/  @P5 STG.E desc[UR36][R4.64+0x344], R129 ;  /* 0x0003448104005986 */ /* 0x000fe2000c101924 */
[----:B0-----:R-:W-:Y:S02]  /*164b0*/  @P4 MOV R6, R8 ;  /* 0x0000000800064202 */ /* 0x001fe40000000f00 */
        /* <DEDUP_REMOVED lines=10> */
[----:B------:R-:W-:Y:S01]  /*16560*/  ISETP.GT.AND P4, PT, R0, 0xe0, P1 ;  /* 0x000000e00000780c */ /* 0x000fe20000f84270 */
[----:B------:R-:W-:Y:S01]  /*16570*/  FMUL R13, R134, R2 ;  /* 0x00000002860d7220 */ /* 0x000fe20000400000 */
[----:B------:R-:W-:Y:S01]  /*16580*/  @P5 STG.E desc[UR36][R4.64+0x364], R133 ;  /* 0x0003648504005986 */ /* 0x000fe2000c101924 */
[----:B------:R-:W-:-:S03]  /*16590*/  ISETP.GT.AND P5, PT, R0, 0xe0, P0 ;  /* 0x000000e00000780c */ /* 0x000fc600007a4270 */
[----:B------:R1:W-:Y:S01]  /*165a0*/  @P2 STG.E desc[UR36][R4.64+0x360], R11 ;  /* 0x0003600b04002986 */ /* 0x0003e2000c101924 */
[----:B0-----:R-:W-:Y:S01]  /*165b0*/  @P3 MOV R6, R8 ;  /* 0x0000000800063202 */ /* 0x001fe20000000f00 */
[----:B------:R-:W-:Y:S01]  /*165c0*/  @P3 IMAD.MOV.U32 R7, RZ, RZ, R9 ;  /* 0x000000ffff073224 */ /* 0x000fe200078e0009 */
[----:B------:R-:W-:Y:S01]  /*165d0*/  ISETP.GT.AND P2, PT, R0, 0xe1, P1 ;  /* 0x000000e10000780c */ /* 0x000fe20000f44270 */
[-C--:B------:R-:W-:Y:S01]  /*165e0*/  FMUL R135, R135, R2.reuse ;  /* 0x0000000287877220 */ /* 0x080fe20000400000 */
[-C--:B------:R-:W-:Y:S02]  /*165f0*/  FMUL R3, R136, R2.reuse ;  /* 0x0000000288037220 */ /* 0x080fe40000400000 */
[----:B------:R0:W-:Y:S01]  /*16600*/  @P3 STG.E desc[UR36][R6.64+0x360], R13 ;  /* 0x0003600d06003986 */ /* 0x0001e2000c101924 */
[----:B------:R-:W-:Y:S01]  /*16610*/  ISETP.GT.AND P3, PT, R0, 0xe1, P0 ;  /* 0x000000e10000780c */ /* 0x000fe20000764270 */
[-C--:B------:R-:W-:Y:S01]  /*16620*/  FMUL R137, R137, R2.reuse ;  /* 0x0000000289897220 */ /* 0x080fe20000400000 */
[----:B-1----:R-:W-:Y:S01]  /*16630*/  FMUL R11, R138, R2 ;  /* 0x000000028a0b7220 */ /* 0x002fe20000400000 */
[----:B0-----:R-:W-:-:S02]  /*16640*/  @P6 MOV R6, R8 ;  /* 0x0000000800066202 */ /* 0x001fc40000000f00 */
[----:B------:R-:W-:-:S05]  /*16650*/  @P6 MOV R7, R9 ;  /* 0x0000000900076202 */ /* 0x000fca0000000f00 */
[----:B------:R0:W-:Y:S04]  /*16660*/  @P6 STG.E desc[UR36][R6.64+0x364], R135 ;  /* 0x0003648706006986 */ /* 0x0001e8000c101924 */
[----:B------:R1:W-:Y:S01]  /*16670*/  @P4 STG.E desc[UR36][R4.64+0x380], R3 ;  /* 0x0003800304004986 */ /* 0x0003e2000c101924 */
[C---:B------:R-:W-:Y:S02]  /*16680*/  ISETP.GT.AND P4, PT, R0.reuse, 0xe8, P0 ;  /* 0x000000e80000780c */ /* 0x040fe40000784270 */
[C---:B------:R-:W-:Y:S01]  /*16690*/  ISETP.GT.AND P6, PT, R0.reuse, 0xe9, P1 ;  /* 0x000000e90000780c */ /* 0x040fe20000fc4270 */
[----:B------:R-:W-:Y:S01]  /*166a0*/  @P2 STG.E desc[UR36][R4.64+0x384], R137 ;  /* 0x0003848904002986 */ /* 0x000fe2000c101924 */
[----:B------:R-:W-:Y:S01]  /*166b0*/  ISETP.GT.AND P2, PT, R0, 0xe8, P1 ;  /* 0x000000e80000780c */ /* 0x000fe20000f44270 */
[----:B0-----:R-:W-:Y:S01]  /*166c0*/  @P5 IMAD.MOV.U32 R6, RZ, RZ, R8 ;  /* 0x000000ffff065224 */ /* 0x001fe200078e0008 */
[----:B------:R-:W-:Y:S01]  /*166d0*/  @P5 MOV R7, R9 ;  /* 0x0000000900075202 */ /* 0x000fe20000000f00 */
[----:B------:R-:W-:-:S04]  /*166e0*/  FMUL R139, R139, R2 ;  /* 0x000000028b8b7220 */ /* 0x000fc80000400000 */
[----:B------:R0:W-:Y:S01]  /*166f0*/  @P5 STG.E desc[UR36][R6.64+0x380], R11 ;  /* 0x0003800b06005986 */ /* 0x0001e2000c101924 */
[----:B------:R-:W-:Y:S01]  /*16700*/  ISETP.GT.AND P5, PT, R0, 0xe9, P0 ;  /* 0x000000e90000780c */ /* 0x000fe200007a4270 */
[-C--:B-1----:R-:W-:Y:S01]  /*16710*/  FMUL R3, R140, R2.reuse ;  /* 0x000000028c037220 */ /* 0x082fe20000400000 */
[-C--:B------:R-:W-:Y:S01]  /*16720*/  FMUL R141, R141, R2.reuse ;  /* 0x000000028d8d7220 */ /* 0x080fe20000400000 */
[----:B------:R-:W-:Y:S01]  /*16730*/  FMUL R13, R142, R2 ;  /* 0x000000028e0d7220 */ /* 0x000fe20000400000 */
[----:B0-----:R-:W-:Y:S01]  /*16740*/  @P3 MOV R6, R8 ;  /* 0x0000000800063202 */ /* 0x001fe20000000f00 */
[----:B------:R-:W-:-:S05]  /*16750*/  @P3 IMAD.MOV.U32 R7, RZ, RZ, R9 ;  /* 0x000000ffff073224 */ /* 0x000fca00078e0009 */
[----:B------:R0:W-:Y:S01]  /*16760*/  @P3 STG.E desc[UR36][R6.64+0x384], R139 ;  /* 0x0003848b06003986 */ /* 0x0001e2000c101924 */
[----:B------:R-:W-:-:S03]  /*16770*/  ISETP.GT.AND P3, PT, R0, 0xf0, P1 ;  /* 0x000000f00000780c */ /* 0x000fc60000f64270 */
[----:B------:R-:W-:Y:S04]  /*16780*/  @P2 STG.E desc[UR36][R4.64+0x3a0], R3 ;  /* 0x0003a00304002986 */ /* 0x000fe8000c101924 */
[----:B------:R-:W-:Y:S01]  /*16790*/  @P6 STG.E desc[UR36][R4.64+0x3a4], R141 ;  /* 0x0003a48d04006986 */ /* 0x000fe2000c101924 */
[----:B0-----:R-:W-:Y:S02]  /*167a0*/  @P4 MOV R6, R8 ;  /* 0x0000000800064202 */ /* 0x001fe40000000f00 */
[----:B------:R-:W-:-:S05]  /*167b0*/  @P4 MOV R7, R9 ;  /* 0x0000000900074202 */ /* 0x000fca0000000f00 */
[----:B------:R0:W-:Y:S01]  /*167c0*/  @P4 STG.E desc[UR36][R6.64+0x3a0], R13 ;  /* 0x0003a00d06004986 */ /* 0x0001e2000c101924 */
[C---:B------:R-:W-:Y:S01]  /*167d0*/  ISETP.GT.AND P4, PT, R0.reuse, 0xf0, P0 ;  /* 0x000000f00000780c */ /* 0x040fe20000784270 */
[-C--:B------:R-:W-:Y:S01]  /*167e0*/  FMUL R143, R143, R2.reuse ;  /* 0x000000028f8f7220 */ /* 0x080fe20000400000 */
[----:B------:R-:W-:Y:S01]  /*167f0*/  ISETP.GT.AND P2, PT, R0, 0xf1, P1 ;  /* 0x000000f10000780c */ /* 0x000fe20000f44270 */
[-C--:B------:R-:W-:Y:S01]  /*16800*/  FMUL R11, R144, R2.reuse ;  /* 0x00000002900b7220 */ /* 0x080fe20000400000 */
[----:B------:R-:W-:Y:S01]  /*16810*/  ISETP.GT.AND P6, PT, R0, 0xf1, P0 ;  /* 0x000000f10000780c */ /* 0x000fe200007c4270 */
[----:B0-----:R-:W-:Y:S01]  /*16820*/  @P5 IMAD.MOV.U32 R6, RZ, RZ, R8 ;  /* 0x000000ffff065224 */ /* 0x001fe200078e0008 */
[----:B------:R-:W-:Y:S01]  /*16830*/  @P5 MOV R7, R9 ;  /* 0x0000000900075202 */ /* 0x000fe20000000f00 */
[----:B------:R-:W-:-:S04]  /*16840*/  FMUL R145, R145, R2 ;  /* 0x0000000291917220 */ /* 0x000fc80000400000 */
[----:B------:R0:W-:Y:S01]  /*16850*/  @P5 STG.E desc[UR36][R6.64+0x3a4], R143 ;  /* 0x0003a48f06005986 */ /* 0x0001e2000c101924 */
[----:B------:R-:W-:-:S03]  /*16860*/  ISETP.GT.AND P5, PT, R0, 0xf8, P0 ;  /* 0x000000f80000780c */ /* 0x000fc600007a4270 */
[----:B------:R1:W-:Y:S01]  /*16870*/  @P3 STG.E desc[UR36][R4.64+0x3c0], R11 ;  /* 0x0003c00b04003986 */ /* 0x0003e2000c101924 */
[----:B------:R-:W-:Y:S01]  /*16880*/  ISETP.GT.AND P3, PT, R0, 0xf8, P1 ;  /* 0x000000f80000780c */ /* 0x000fe20000f64270 */
[----:B------:R-:W-:Y:S01]  /*16890*/  FMUL R3, R146, R2 ;  /* 0x0000000292037220 */ /* 0x000fe20000400000 */
[C---:B------:R-:W-:Y:S01]  /*168a0*/  ISETP.GT.AND P1, PT, R0.reuse, 0xf9, P1 ;  /* 0x000000f90000780c */ /* 0x040fe20000f24270 */
[----:B------:R-:W-:Y:S01]  /*168b0*/  @P2 STG.E desc[UR36][R4.64+0x3c4], R145 ;  /* 0x0003c49104002986 */ /* 0x000fe2000c101924 */
[----:B0-----:R-:W-:Y:S01]  /*168c0*/  @P4 MOV R6, R8 ;  /* 0x0000000800064202 */ /* 0x001fe20000000f00 */
[----:B------:R-:W-:Y:S01]  /*168d0*/  @P4 IMAD.MOV.U32 R7, RZ, RZ, R9 ;  /* 0x000000ffff074224 */ /* 0x000fe200078e0009 */
[----:B------:R-:W-:Y:S01]  /*168e0*/  ISETP.GT.AND P0, PT, R0, 0xf9, P0 ;  /* 0x000000f90000780c */ /* 0x000fe20000704270 */
[-C--:B------:R-:W-:Y:S01]  /*168f0*/  FMUL R147, R147, R2.reuse ;  /* 0x0000000293937220 */ /* 0x080fe20000400000 */
[-C--:B------:R-:W-:Y:S02]  /*16900*/  FMUL R13, R148, R2.reuse ;  /* 0x00000002940d7220 */ /* 0x080fe40000400000 */
[----:B------:R0:W-:Y:S01]  /*16910*/  @P4 STG.E desc[UR36][R6.64+0x3c0], R3 ;  /* 0x0003c00306004986 */ /* 0x0001e2000c101924 */
[-C--:B------:R-:W-:Y:S01]  /*16920*/  FMUL R149, R149, R2.reuse ;  /* 0x0000000295957220 */ /* 0x080fe20000400000 */
[-C--:B-1----:R-:W-:Y:S01]  /*16930*/  FMUL R11, R150, R2.reuse ;  /* 0x00000002960b7220 */ /* 0x082fe20000400000 */
[----:B------:R-:W-:Y:S01]  /*16940*/  FMUL R151, R151, R2 ;  /* 0x0000000297977220 */ /* 0x000fe20000400000 */
[----:B0-----:R-:W-:-:S02]  /*16950*/  @P6 MOV R6, R8 ;  /* 0x0000000800066202 */ /* 0x001fc40000000f00 */
[----:B------:R-:W-:-:S05]  /*16960*/  @P6 MOV R7, R9 ;  /* 0x0000000900076202 */ /* 0x000fca0000000f00 */
[----:B------:R-:W-:Y:S04]  /*16970*/  @P6 STG.E desc[UR36][R6.64+0x3c4], R147 ;  /* 0x0003c49306006986 */ /* 0x000fe8000c101924 */
[----:B------:R-:W-:Y:S04]  /*16980*/  @P3 STG.E desc[UR36][R4.64+0x3e0], R13 ;  /* 0x0003e00d04003986 */ /* 0x000fe8000c101924 */
[----:B------:R0:W-:Y:S02]  /*16990*/  @P1 STG.E desc[UR36][R4.64+0x3e4], R149 ;  /* 0x0003e49504001986 */ /* 0x0001e4000c101924 */
[----:B0-----:R-:W-:Y:S01]  /*169a0*/  @P5 IMAD.MOV.U32 R4, RZ, RZ, R8 ;  /* 0x000000ffff045224 */ /* 0x001fe200078e0008 */
[----:B------:R-:W-:-:S05]  /*169b0*/  @P5 MOV R5, R9 ;  /* 0x0000000900055202 */ /* 0x000fca0000000f00 */
[----:B------:R0:W-:Y:S04]  /*169c0*/  @P5 STG.E desc[UR36][R4.64+0x3e0], R11 ;  /* 0x0003e00b04005986 */ /* 0x0001e8000c101924 */
[----:B------:R0:W-:Y:S02]  /*169d0*/  @P0 STG.E desc[UR36][R8.64+0x3e4], R151 ;  /* 0x0003e49708000986 */ /* 0x0001e4000c101924 */
.L_x_542:
[----:B------:R-:W-:Y:S05]  /*169e0*/  BSYNC B0 ;  /* 0x0000000000007941 */ /* 0x000fea0003800000 */
.L_x_34:
[----:B0-----:R-:W5:Y:S04]  /*169f0*/  LDL.LU R5, [R1+0x200] ;  /* 0x0002000001057983 */ /* 0x001f680000300800 */
[----:B------:R-:W5:Y:S01]  /*16a00*/  LDL.LU R4, [R1+0x204] ;  /* 0x0002040001047983 */ /* 0x000f620000300800 */
[----:B------:R-:W-:Y:S01]  /*16a10*/  ULDC UR4, c[0x0][0xc] ;  /* 0x0000030000047ab9 */ /* 0x000fe20000000800 */
[----:B------:R-:W-:Y:S01]  /*16a20*/  ULDC UR5, c[0x0][0x10] ;  /* 0x0000040000057ab9 */ /* 0x000fe20000000800 */
[----:B------:R-:W5:Y:S01]  /*16a30*/  LDC R3, c[0x0][0x14] ;  /* 0x00000500ff037b82 */ /* 0x000f620000000800 */
[----:B------:R-:W-:Y:S01]  /*16a40*/  UIMAD.WIDE.U32 UR4, UR4, UR5, URZ ;  /* 0x00000005040472a5 */ /* 0x000fe2000f8e003f */
[----:B------:R-:W-:Y:S01]  /*16a50*/  PRMT R0, RZ, 0x7610, R0 ;  /* 0x00007610ff007816 */ /* 0x000fe20000000000 */
[----:B------:R-:W-:Y:S01]  /*16a60*/  UMOV UR42, 0xffffffff ;  /* 0xffffffff002a7882 */ /* 0x000fe20000000000 */
[----:B------:R-:W-:-:S03]  /*16a70*/  UMOV UR43, 0xffffffff ;  /* 0xffffffff002b7882 */ /* 0x000fc60000000000 */
[----:B-----5:R-:W-:-:S04]  /*16a80*/  IMAD.WIDE.U32 R4, R3, UR4, R4 ;  /* 0x0000000403047c25 */ /* 0x020fc8000f8e0004 */
[----:B------:R-:W-:Y:S01]  /*16a90*/  IMAD R3, R3, UR5, RZ ;  /* 0x0000000503037c24 */ /* 0x000fe2000f8e02ff */
[----:B------:R-:W-:Y:S01]  /*16aa0*/  ULDC.64 UR4, c[0x0][0x650] ;  /* 0x0001940000047ab9 */ /* 0x000fe20000000a00 */
[----:B------:R-:W-:Y:S01]  /*16ab0*/  IMAD.MOV.U32 R7, RZ, RZ, R4 ;  /* 0x000000ffff077224 */ /* 0x000fe200078e0004 */
[----:B------:R-:W-:Y:S02]  /*16ac0*/  ISETP.GE.U32.AND P0, PT, R4, UR4, PT ;  /* 0x0000000404007c0c */ /* 0x000fe4000bf06070 */
[----:B------:R-:W-:-:S04]  /*16ad0*/  IADD3 R6, R5, R3, RZ ;  /* 0x0000000305067210 */ /* 0x000fc80007ffe0ff */
[----:B------:R-:W-:Y:S01]  /*16ae0*/  ISETP.GE.U32.AND.EX P0, PT, R6, UR5, PT, P0 ;  /* 0x0000000506007c0c */ /* 0x000fe2000bf06100 */
[----:B------:R0:W-:Y:S04]  /*16af0*/  STL [R1+0x200], R6 ;  /* 0x0002000601007387 */ /* 0x0001e80000100800 */
[----:B------:R0:W-:Y:S08]  /*16b00*/  STL [R1+0x204], R7 ;  /* 0x0002040701007387 */ /* 0x0001f00000100800 */
[----:B------:R-:W-:Y:S05]  /*16b10*/  @P0 BRA `(.L_x_543) ;  /* 0x0000000400880947 */ /* 0x000fea0003800000 */
[----:B------:R-:W5:Y:S01]  /*16b20*/  S2UR UR6, SR_CTAID.X ;  /* 0x00000000000679c3 */ /* 0x000f620000002500 */
[----:B------:R-:W-:Y:S01]  /*16b30*/  ULDC.64 UR12, c[0x0][0x628] ;  /* 0x00018a00000c7ab9 */ /* 0x000fe20000000a00 */
[----:B------:R-:W-:Y:S01]  /*16b40*/  ULDC UR4, c[0x0][0x150] ;  /* 0x0000540000047ab9 */ /* 0x000fe20000000800 */
[----:B------:R-:W-:Y:S01]  /*16b50*/  ISETP.NE.U32.AND P0, PT, RZ, UR12, PT ;  /* 0x0000000cff007c0c */ /* 0x000fe2000bf05070 */
[----:B------:R-:W-:Y:S01]  /*16b60*/  ULDC UR15, c[0x0][0x630] ;  /* 0x00018c00000f7ab9 */ /* 0x000fe20000000800 */
[C---:B------:R-:W-:Y:S01]  /*16b70*/  R2UR UR16, R7.reuse ;  /* 0x00000000071072ca */ /* 0x040fe200000e0000 */
[----:B------:R-:W-:Y:S01]  /*16b80*/  ULDC UR19, c[0x0][0x154] ;  /* 0x0000550000137ab9 */ /* 0x000fe20000000800 */
[----:B------:R-:W-:Y:S01]  /*16b90*/  ISETP.NE.AND.EX P0, PT, RZ, UR13, PT, P0 ;  /* 0x0000000dff007c0c */ /* 0x000fe2000bf05300 */
[----:B------:R-:W0:Y:S01]  /*16ba0*/  S2UR UR18, SR_CTAID.Y ;  /* 0x00000000001279c3 */ /* 0x000e220000002600 */
[----:B------:R-:W-:Y:S02]  /*16bb0*/  R2UR UR17, R6 ;  /* 0x00000000061172ca */ /* 0x000fe400000e0000 */
[----:B------:R-:W-:-:S02]  /*16bc0*/  R2UR UR10, R7 ;  /* 0x00000000070a72ca */ /* 0x000fc400000e0000 */
[----:B------:R-:W-:Y:S02]  /*16bd0*/  R2UR UR11, R6 ;  /* 0x00000000060b72ca */ /* 0x000fe400000e0000 */
[----:B-----5:R-:W-:-:S05]  /*16be0*/  I2FP.F32.U32 R0, UR6 ;  /* 0x0000000600007c45 */ /* 0x020fca0008201000 */
[----:B------:R-:W-:-:S04]  /*16bf0*/  FMUL R0, R0, UR4 ;  /* 0x0000000400007c20 */ /* 0x000fc80008400000 */
[----:B------:R0:W0:Y:S01]  /*16c00*/  F2I.U32.TRUNC.NTZ R3, R0 ;  /* 0x0000000000037305 */ /* 0x000022000020f000 */
        /* <DEDUP_REMOVED lines=13> */
.L_x_544:
[----:B------:R-:W-:Y:S01]  /*16ce0*/  USHF.R.U64 UR43, UR10, UR15, UR11 ;  /* 0x0000000f0a2b7299 */ /* 0x000fe2000800120b */
[----:B0-----:R-:W-:Y:S01]  /*16cf0*/  I2FP.F32.U32 R0, UR18 ;  /* 0x0000001200007c45 */ /* 0x001fe20008201000 */
[----:B------:R-:W-:Y:S02]  /*16d00*/  USHF.R.U32.HI UR4, URZ, UR15, UR11 ;  /* 0x0000000f3f047299 */ /* 0x000fe4000801160b */
[----:B------:R-:W-:Y:S02]  /*16d10*/  UIADD3 UR10, UP0, URZ, -UR43, URZ ;  /* 0x8000002b3f0a7290 */ /* 0x000fe4000ff1e03f */
[----:B------:R-:W-:Y:S01]  /*16d20*/  FMUL R0, R0, UR19 ;  /* 0x0000001300007c20 */ /* 0x000fe20008400000 */
[----:B------:R-:W-:Y:S01]  /*16d30*/  ULDC.64 UR12, c[0x0][0x620] ;  /* 0x00018800000c7ab9 */ /* 0x000fe20000000a00 */
[----:B------:R-:W-:Y:S01]  /*16d40*/  UIADD3.X UR4, URZ, ~UR4, URZ, UP0, !UPT ;  /* 0x800000043f047290 */ /* 0x000fe200087fe43f */
[----:B------:R-:W-:Y:S01]  /*16d50*/  UMOV UR8, UR16 ;  /* 0x0000001000087c82 */ /* 0x000fe20008000000 */
[----:B------:R-:W-:-:S02]  /*16d60*/  UMOV UR9, UR17 ;  /* 0x0000001100097c82 */ /* 0x000fc40008000000 */
[----:B------:R-:W-:Y:S01]  /*16d70*/  UIMAD UR4, UR4, UR12, URZ ;  /* 0x0000000c040472a4 */ /* 0x000fe2000f8e023f */
[----:B------:R-:W0:Y:S01]  /*16d80*/  F2I.U32.TRUNC.NTZ R0, R0 ;  /* 0x0000000000007305 */ /* 0x000e22000020f000 */
[----:B------:R-:W-:Y:S01]  /*16d90*/  UIMAD.WIDE.U32 UR8, UR10, UR12, UR8 ;  /* 0x0000000c0a0872a5 */ /* 0x000fe2000f8e0008 */
[----:B------:R-:W-:Y:S01]  /*16da0*/  R2UR UR12, R3 ;  /* 0x00000000030c72ca */ /* 0x000fe200000e0000 */
[----:B------:R-:W-:Y:S01]  /*16db0*/  UIMAD UR10, UR10, UR13, UR4 ;  /* 0x0000000d0a0a72a4 */ /* 0x000fe2000f8e0204 */
[----:B------:R-:W-:Y:S01]  /*16dc0*/  ULDC UR11, c[0x0][0x618] ;  /* 0x00018600000b7ab9 */ /* 0x000fe20000000800 */
[----:B------:R-:W-:Y:S02]  /*16dd0*/  ULDC UR21, c[0x0][0x658] ;  /* 0x0001960000157ab9 */ /* 0x000fe40000000800 */
[----:B------:R-:W-:Y:S01]  /*16de0*/  UIADD3 UR9, UR9, UR10, URZ ;  /* 0x0000000a09097290 */ /* 0x000fe2000fffe03f */
[----:B------:R-:W-:Y:S01]  /*16df0*/  UMOV UR15, 0xffffffff ;  /* 0xffffffff000f7882 */ /* 0x000fe20000000000 */
[----:B------:R-:W-:Y:S01]  /*16e00*/  ULDC.64 UR4, c[0x0][0x640] ;  /* 0x0001900000047ab9 */ /* 0x000fe20000000a00 */
[----:B------:R-:W-:Y:S01]  /*16e10*/  USHF.L.U32 UR15, UR15, UR21, URZ ;  /* 0x000000150f0f7299 */ /* 0x000fe2000800063f */
[----:B------:R-:W-:Y:S01]  /*16e20*/  ISETP.NE.U32.AND P0, PT, RZ, UR4, PT ;  /* 0x00000004ff007c0c */ /* 0x000fe2000bf05070 */
[----:B------:R-:W-:-:S02]  /*16e30*/  USHF.R.U64 UR16, UR8, UR11, UR9 ;  /* 0x0000000b08107299 */ /* 0x000fc40008001209 */
[----:B------:R-:W-:Y:S01]  /*16e40*/  USHF.R.U32.HI UR8, URZ, UR11, UR9 ;  /* 0x0000000b3f087299 */ /* 0x000fe20008011609 */
[----:B0-----:R-:W-:Y:S01]  /*16e50*/  R2UR UR14, R0 ;  /* 0x00000000000e72ca */ /* 0x001fe200000e0000 */
[----:B------:R-:W-:Y:S01]  /*16e60*/  ULDC UR17, c[0x0][0x608] ;  /* 0x0001820000117ab9 */ /* 0x000fe20000000800 */
[----:B------:R-:W-:Y:S01]  /*16e70*/  ULOP3.LUT UR41, URZ, UR15, URZ, 0x33, !UPT ;  /* 0x0000000f3f297292 */ /* 0x000fe2000f8e333f */
[----:B------:R-:W-:Y:S01]  /*16e80*/  ISETP.NE.AND.EX P0, PT, RZ, UR5, PT, P0 ;  /* 0x00000005ff007c0c */ /* 0x000fe2000bf05300 */
[----:B------:R-:W-:Y:S02]  /*16e90*/  USHF.R.U64 UR15, UR16, UR17, UR8 ;  /* 0x00000011100f7299 */ /* 0x000fe40008001208 */
[----:B------:R-:W-:Y:S02]  /*16ea0*/  USHF.R.U32.HI UR8, URZ, UR17, UR8 ;  /* 0x000000113f087299 */ /* 0x000fe40008011608 */
[----:B------:R-:W-:Y:S02]  /*16eb0*/  UIADD3 UR12, -UR12, URZ, URZ ;  /* 0x0000003f0c0c7290 */ /* 0x000fe4000fffe13f */
[----:B------:R-:W-:Y:S01]  /*16ec0*/  USHF.R.U64 UR17, UR15, UR21, UR8 ;  /* 0x000000150f117299 */ /* 0x000fe20008001208 */
[----:B------:R-:W-:Y:S01]  /*16ed0*/  UMOV UR19, 0x1 ;  /* 0x0000000100137882 */ /* 0x000fe20000000000 */
[----:B------:R-:W-:Y:S01]  /*16ee0*/  ULDC UR13, c[0x0][0x144] ;  /* 0x00005100000d7ab9 */ /* 0x000fe20000000800 */
[----:B------:R-:W-:Y:S01]  /*16ef0*/  ULDC UR7, c[0x0][0x600] ;  /* 0x0001800000077ab9 */ /* 0x000fe20000000800 */
[----:B------:R-:W-:-:S02]  /*16f00*/  USHF.L.U32 UR24, UR19, UR21, URZ ;  /* 0x0000001513187299 */ /* 0x000fc4000800063f */
[----:B------:R-:W-:Y:S02]  /*16f10*/  USHF.R.U32.HI UR8, URZ, UR21, UR8 ;  /* 0x000000153f087299 */ /* 0x000fe40008011608 */
[----:B------:R-:W-:Y:S02]  /*16f20*/  UIMAD UR21, UR13, UR12, UR6 ;  /* 0x0000000c0d1572a4 */ /* 0x000fe4000f8e0206 */
[----:B------:R-:W-:Y:S02]  /*16f30*/  UIADD3 UR20, UR7, -0x1, URZ ;  /* 0xffffffff07147890 */ /* 0x000fe4000fffe03f */
[----:B------:R-:W-:Y:S01]  /*16f40*/  UIADD3 UR19, -UR14, URZ, URZ ;  /* 0x0000003f0e137290 */ /* 0x000fe2000fffe13f */
[----:B------:R-:W-:Y:S01]  /*16f50*/  ULDC UR25, c[0x0][0x148] ;  /* 0x0000520000197ab9 */ /* 0x000fe20000000800 */
[----:B------:R-:W-:Y:S01]  /*16f60*/  ULDC UR22, c[0x0][0x648] ;  /* 0x0001920000167ab9 */ /* 0x000fe20000000800 */
[----:B------:R-:W-:Y:S01]  /*16f70*/  ULDC UR23, c[0x0][0x638] ;  /* 0x00018e0000177ab9 */ /* 0x000fe20000000800 */
        /* <DEDUP_REMOVED lines=14> */
.L_x_545:
[----:B------:R-:W-:Y:S01]  /*17060*/  UISETP.NE.AND UP0, UPT, UR45, URZ, UPT ;  /* 0x0000003f2d00728c */ /* 0x000fe2000bf05270 */
[----:B------:R-:W-:Y:S01]  /*17070*/  MOV R0, 0x1 ;  /* 0x0000000100007802 */ /* 0x000fe20000000f00 */
[----:B------:R-:W-:Y:S02]  /*17080*/  USHF.R.U64 UR4, UR6, UR22, UR8 ;  /* 0x0000001606047299 */ /* 0x000fe40008001208 */
[----:B------:R-:W-:Y:S02]  /*17090*/  ULOP3.LUT UR41, UR15, UR41, URZ, 0xc0, !UPT ;  /* 0x000000290f297292 */ /* 0x000fe4000f8ec03f */
[----:B------:R-:W-:Y:S02]  /*170a0*/  UIADD3 UR5, -UR4, URZ, URZ ;  /* 0x0000003f04057290 */ /* 0x000fe4000fffe13f */
[----:B------:R-:W-:Y:S02]  /*170b0*/  UIMAD UR41, UR24, UR4, UR41 ;  /* 0x00000004182972a4 */ /* 0x000fe4000f8e0229 */
[----:B------:R-:W-:-:S02]  /*170c0*/  ULOP3.LUT UR16, UR16, UR20, URZ, 0xc0, !UPT ;  /* 0x0000001410107292 */ /* 0x000fc4000f8ec03f */
[----:B------:R-:W-:Y:S02]  /*170d0*/  @UP0 UIMAD UR21, UR25, UR19, UR18 ;  /* 0x00000013191502a4 */ /* 0x000fe4000f8e0212 */
[----:B------:R-:W-:-:S03]  /*170e0*/  UIMAD UR4, UR5, UR23, UR17 ;  /* 0x00000017050472a4 */ /* 0x000fc6000f8e0211 */
[----:B------:R-:W-:Y:S01]  /*170f0*/  ULDC UR5, c[0x0][0x610] ;  /* 0x0001840000057ab9 */ /* 0x000fe20000000800 */
[----:B------:R-:W-:Y:S02]  /*17100*/  UIMAD UR4, UR4, UR7, UR16 ;  /* 0x00000007040472a4 */ /* 0x000fe4000f8e0210 */
[----:B------:R-:W-:-:S04]  /*17110*/  UIMAD UR41, UR41, UR5, UR21 ;  /* 0x00000005292972a4 */ /* 0x000fc8000f8e0215 */
[----:B------:R-:W-:Y:S02]  /*17120*/  USEL UR42, UR4, UR41, !UP0 ;  /* 0x00000029042a7287 */ /* 0x000fe4000c000000 */
[----:B------:R-:W-:-:S12]  /*17130*/  USEL UR41, UR41, UR4, !UP0 ;  /* 0x0000000429297287 */ /* 0x000fd8000c000000 */
.L_x_543:
[----:B------:R-:W-:-:S13]  /*17140*/  LOP3.LUT P0, RZ, R0, 0xff, RZ, 0xc0, !PT ;  /* 0x000000ff00ff7812 */ /* 0x000fda000780c0ff */
[----:B------:R-:W-:Y:S05]  /*17150*/  @P0 BRA `(.L_x_546) ;  /* 0xfffffea000940947 */ /* 0x000fea000383ffff */
[----:B------:R-:W-:Y:S05]  /*17160*/  EXIT ;  /* 0x000000000000794d */ /* 0x000fea0003800000 */
.L_x_7:
[----:B------:R-:W2:Y:S01]  /*17170*/  LDL R5, [R1+0x204] ;  /* 0x0002040001057983 */ /* 0x000ea20000100800 */
[----:B------:R-:W-:-:S03]  /*17180*/  ULDC.64 UR4, c[0x0][0x650] ;  /* 0x0001940000047ab9 */ /* 0x000fc60000000a00 */
[----:B------:R-:W3:Y:S01]  /*17190*/  LDL R4, [R1+0x200] ;  /* 0x0002000001047983 */ /* 0x000ee20000100800 */
[----:B------:R-:W-:Y:S01]  /*171a0*/  PRMT R0, RZ, 0x7610, R0 ;  /* 0x00007610ff007816 */ /* 0x000fe20000000000 */
[----:B------:R-:W-:Y:S01]  /*171b0*/  IMAD.MOV.U32 R3, RZ, RZ, -0x1 ;  /* 0xffffffffff037424 */ /* 0x000fe200078e00ff */
[----:B------:R-:W-:Y:S02]  /*171c0*/  MOV R2, 0xffffffff ;  /* 0xffffffff00027802 */ /* 0x000fe40000000f00 */
[----:B------:R-:W-:Y:S02]  /*171d0*/  MOV R10, 0xffffffff ;  /* 0xffffffff000a7802 */ /* 0x000fe40000000f00 */
[----:B--2---:R-:W-:-:S04]  /*171e0*/  ISETP.GE.U32.AND P0, PT, R5, UR4, PT ;  /* 0x0000000405007c0c */ /* 0x004fc8000bf06070 */
[----:B---3--:R-:W-:-:S13]  /*171f0*/  ISETP.GE.U32.AND.EX P0, PT, R4, UR5, PT, P0 ;  /* 0x0000000504007c0c */ /* 0x008fda000bf06100 */
        /* <DEDUP_REMOVED lines=21> */
.L_x_548:
[----:B------:R-:W-:Y:S01]  /*17350*/  USHF.R.U64 UR4, UR14, UR19, UR15 ;  /* 0x000000130e047299 */ /* 0x000fe2000800120f */
[----:B------:R-:W-:Y:S01]  /*17360*/  R2UR UR7, R4 ;  /* 0x00000000040772ca */ /* 0x000fe200000e0000 */
[----:B------:R-:W-:Y:S02]  /*17370*/  USHF.R.U32.HI UR5, URZ, UR19, UR15 ;  /* 0x000000133f057299 */ /* 0x000fe4000801160f */
[----:B------:R-:W-:Y:S01]  /*17380*/  UIADD3 UR13, UP0, URZ, -UR4, URZ ;  /* 0x800000043f0d7290 */ /* 0x000fe2000ff1e03f */
[----:B------:R-:W-:Y:S01]  /*17390*/  ULDC.64 UR14, c[0x0][0x620] ;  /* 0x00018800000e7ab9 */ /* 0x000fe20000000a00 */
[----:B------:R-:W-:Y:S02]  /*173a0*/  UMOV UR6, UR20 ;  /* 0x0000001400067c82 */ /* 0x000fe40008000000 */
[----:B------:R-:W-:Y:S02]  /*173b0*/  UIADD3.X UR5, URZ, ~UR5, URZ, UP0, !UPT ;  /* 0x800000053f057290 */ /* 0x000fe400087fe43f */
[----:B------:R-:W-:-:S02]  /*173c0*/  UISETP.NE.AND UP1, UPT, UR45, URZ, UPT ;  /* 0x0000003f2d00728c */ /* 0x000fc4000bf25270 */
[----:B------:R-:W-:Y:S02]  /*173d0*/  UIMAD UR5, UR5, UR14, URZ ;  /* 0x0000000e050572a4 */ /* 0x000fe4000f8e023f */
[----:B------:R-:W-:Y:S02]  /*173e0*/  UIMAD.WIDE.U32 UR6, UR13, UR14, UR6 ;  /* 0x0000000e0d0672a5 */ /* 0x000fe4000f8e0006 */
[----:B------:R-:W-:Y:S01]  /*173f0*/  UIMAD UR5, UR13, UR15, UR5 ;  /* 0x0000000f0d0572a4 */ /* 0x000fe2000f8e0205 */
[----:B------:R-:W-:Y:S02]  /*17400*/  ULDC UR14, c[0x0][0x608] ;  /* 0x00018200000e7ab9 */ /* 0x000fe40000000800 */
[----:B------:R-:W-:Y:S01]  /*17410*/  ULDC UR13, c[0x0][0x618] ;  /* 0x00018600000d7ab9 */ /* 0x000fe20000000800 */
[----:B------:R-:W-:Y:S01]  /*17420*/  UIADD3 UR5, UR7, UR5, URZ ;  /* 0x0000000507057290 */ /* 0x000fe2000fffe03f */
[----:B------:R-:W-:Y:S01]  /*17430*/  ULDC UR22, c[0x0][0x658] ;  /* 0x0001960000167ab9 */ /* 0x000fe20000000800 */
[----:B------:R-:W-:-:S02]  /*17440*/  @UP1 UIMAD UR8, UR11, UR12, UR10 ;  /* 0x0000000c0b0812a4 */ /* 0x000fc4000f8e020a */
[----:B------:R-:W-:Y:S02]  /*17450*/  USHF.R.U64 UR17, UR6, UR13, UR5 ;  /* 0x0000000d06117299 */ /* 0x000fe40008001205 */
[----:B------:R-:W-:Y:S01]  /*17460*/  USHF.R.U32.HI UR5, URZ, UR13, UR5 ;  /* 0x0000000d3f057299 */ /* 0x000fe20008011605 */
[----:B------:R-:W-:Y:S01]  /*17470*/  ULDC.64 UR6, c[0x0][0x640] ;  /* 0x0001900000067ab9 */ /* 0x000fe20000000a00 */
[----:B------:R-:W-:Y:S01]  /*17480*/  UMOV UR10, 0xffffffff ;  /* 0xffffffff000a7882 */ /* 0x000fe20000000000 */
[----:B------:R-:W-:Y:S01]  /*17490*/  ISETP.NE.U32.AND P0, PT, RZ, UR6, PT ;  /* 0x00000006ff007c0c */ /* 0x000fe2000bf05070 */
[----:B------:R-:W-:Y:S02]  /*174a0*/  USHF.R.U64 UR18, UR17, UR14, UR5 ;  /* 0x0000000e11127299 */ /* 0x000fe40008001205 */
[----:B------:R-:W-:Y:S01]  /*174b0*/  USHF.R.U32.HI UR5, URZ, UR14, UR5 ;  /* 0x0000000e3f057299 */ /* 0x000fe20008011605 */
[----:B------:R-:W-:Y:S01]  /*174c0*/  ISETP.NE.AND.EX P0, PT, RZ, UR7, PT, P0 ;  /* 0x00000007ff007c0c */ /* 0x000fe2000bf05300 */
[----:B------:R-:W-:-:S02]  /*174d0*/  USHF.L.U32 UR11, UR10, UR22, URZ ;  /* 0x000000160a0b7299 */ /* 0x000fc4000800063f */
[----:B------:R-:W-:Y:S01]  /*174e0*/  USHF.R.U64 UR19, UR18, UR22, UR5 ;  /* 0x0000001612137299 */ /* 0x000fe20008001205 */
[----:B------:R-:W-:Y:S01]  /*174f0*/  ULDC UR20, c[0x0][0x600] ;  /* 0x0001800000147ab9 */ /* 0x000fe20000000800 */
[----:B------:R-:W-:Y:S02]  /*17500*/  USHF.R.U32.HI UR10, URZ, UR22, UR5 ;  /* 0x000000163f0a7299 */ /* 0x000fe40008011605 */
[----:B------:R-:W-:Y:S02]  /*17510*/  UIADD3 UR21, UR20, -0x1, URZ ;  /* 0xffffffff14157890 */ /* 0x000fe4000fffe03f */
[----:B------:R-:W-:Y:S01]  /*17520*/  ULOP3.LUT UR26, URZ, UR11, URZ, 0x33, !UPT ;  /* 0x0000000b3f1a7292 */ /* 0x000fe2000f8e333f */
        /* <DEDUP_REMOVED lines=17> */
.L_x_549:
[----:B------:R-:W-:Y:S01]  /*17640*/  USHF.R.U64 UR6, UR5, UR23, UR10 ;  /* 0x0000001705067299 */ /* 0x000fe2000800120a */
[----:B------:R-:W-:Y:S01]  /*17650*/  MOV R0, 0x1 ;  /* 0x0000000100007802 */ /* 0x000fe20000000f00 */
[----:B------:R-:W-:Y:S01]  /*17660*/  USHF.L.U32 UR25, UR25, UR22, URZ ;  /* 0x0000001619197299 */ /* 0x000fe2000800063f */
[----:B------:R-:W-:Y:S01]  /*17670*/  IMAD.U32 R10, RZ, RZ, UR4 ;  /* 0x00000004ff0a7e24 */ /* 0x000fe2000f8e00ff */
[----:B------:R-:W-:Y:S02]  /*17680*/  ULOP3.LUT UR5, UR18, UR26, URZ, 0xc0, !UPT ;  /* 0x0000001a12057292 */ /* 0x000fe4000f8ec03f */
[----:B------:R-:W-:Y:S02]  /*17690*/  UIADD3 UR7, -UR6, URZ, URZ ;  /* 0x0000003f06077290 */ /* 0x000fe4000fffe13f */
[----:B------:R-:W-:Y:S02]  /*176a0*/  UIMAD UR6, UR25, UR6, UR5 ;  /* 0x00000006190672a4 */ /* 0x000fe4000f8e0205 */
[----:B------:R-:W-:-:S02]  /*176b0*/  ULOP3.LUT UR17, UR17, UR21, URZ, 0xc0, !UPT ;  /* 0x0000001511117292 */ /* 0x000fc4000f8ec03f */
[----:B------:R-:W-:Y:S02]  /*176c0*/  UIMAD UR5, UR7, UR24, UR19 ;  /* 0x00000018070572a4 */ /* 0x000fe4000f8e0213 */
[----:B------:R-:W-:Y:S01]  /*176d0*/  UISETP.NE.AND UP0, UPT, UR45, URZ, UPT ;  /* 0x0000003f2d00728c */ /* 0x000fe2000bf05270 */
[----:B------:R-:W-:Y:S01]  /*176e0*/  ULDC UR7, c[0x0][0x610] ;  /* 0x0001840000077ab9 */ /* 0x000fe20000000800 */
[----:B------:R-:W-:Y:S02]  /*176f0*/  UIMAD UR5, UR5, UR20, UR17 ;  /* 0x00000014050572a4 */ /* 0x000fe4000f8e0211 */
[----:B------:R-:W-:-:S04]  /*17700*/  UIMAD UR8, UR6, UR7, UR8 ;  /* 0x00000007060872a4 */ /* 0x000fc8000f8e0208 */
[----:B------:R-:W-:Y:S02]  /*17710*/  USEL UR6, UR5, UR8, !UP0 ;  /* 0x0000000805067287 */ /* 0x000fe4000c000000 */
[----:B------:R-:W-:-:S04]  /*17720*/  USEL UR8, UR8, UR5, !UP0 ;  /* 0x0000000508087287 */ /* 0x000fc8000c000000 */
[----:B------:R-:W-:Y:S02]  /*17730*/  MOV R3, UR6 ;  /* 0x0000000600037c02 */ /* 0x000fe40008000f00 */
[----:B------:R-:W-:-:S07]  /*17740*/  MOV R2, UR8 ;  /* 0x0000000800027c02 */ /* 0x000fce0008000f00 */
.L_x_547:
[----:B------:R-:W-:-:S08]  /*17750*/  NOP ;  /* 0x0000000000007918 */ /* 0x000fd00000000000 */
[----:B0-----:R-:W0:-:S00]  /*17760*/  USETMAXREG.DEALLOC.CTAPOOL 0x18 ;  /* 0x00000018000079c8 */ /* 0x001e0000080e0500 */
[----:B------:R-:W-:-:S13]  /*17770*/  ISETP.NE.AND P0, PT, RZ, UR9, PT ;  /* 0x00000009ff007c0c */ /* 0x000fda000bf05270 */
[----:B------:R-:W-:Y:S05]  /*17780*/  @P0 EXIT ;  /* 0x000000000000094d */ /* 0x000fea0003800000 */
[----:B0-----:R-:W-:Y:S01]  /*17790*/  LOP3.LUT P0, RZ, R0, 0xff, RZ, 0xc0, !PT ;  /* 0x000000ff00ff7812 */ /* 0x001fe2000780c0ff */
[----:B------:R-:W-:Y:S01]  /*177a0*/  IMAD.MOV.U32 R0, RZ, RZ, 0x1 ;  /* 0x00000001ff007424 */ /* 0x000fe200078e00ff */
[----:B------:R-:W-:-:S11]  /*177b0*/  MOV R6, RZ ;  /* 0x000000ff00067202 */ /* 0x000fd60000000f00 */
[----:B------:R-:W-:Y:S05]  /*177c0*/  @!P0 BRA `(.L_x_550) ;  /* 0x0000000c00748947 */ /* 0x000fea0003800000 */
[----:B------:R-:W0:Y:S01]  /*177d0*/  S2R R9, SR_CgaCtaId ;  /* 0x0000000000097919 */ /* 0x000e220000008800 */
[----:B------:R-:W-:Y:S01]  /*177e0*/  ULDC UR4, c[0x0][0x28c] ;  /* 0x0000a30000047ab9 */ /* 0x000fe20000000800 */
[----:B------:R-:W-:Y:S01]  /*177f0*/  ULDC UR8, c[0x0][0x658] ;  /* 0x0001960000087ab9 */ /* 0x000fe20000000800 */
[----:B------:R-:W-:Y:S01]  /*17800*/  UIADD3 UR9, UR4, 0x1f, URZ ;  /* 0x0000001f04097890 */ /* 0x000fe2000fffe03f */
[----:B------:R-:W-:Y:S01]  /*17810*/  BSSY B0, `(.L_x_550) ;  /* 0x00000d8000007945 */ /* 0x000fe20003800000 */
[----:B------:R-:W-:Y:S01]  /*17820*/  UMOV UR7, 0xffffffff ;  /* 0xffffffff00077882 */ /* 0x000fe20000000000 */
[----:B------:R-:W-:Y:S01]  /*17830*/  ULDC UR6, c[0x0][0xc] ;  /* 0x0000030000067ab9 */ /* 0x000fe20000000800 */
[----:B------:R-:W-:Y:S01]  /*17840*/  USHF.R.S32.HI UR10, URZ, 0x1f, UR9 ;  /* 0x0000001f3f0a7899 */ /* 0x000fe20008011409 */
[----:B------:R-:W-:Y:S01]  /*17850*/  MOV R8, 0x1 ;  /* 0x0000000100087802 */ /* 0x000fe20000000f00 */
[----:B------:R-:W-:Y:S01]  /*17860*/  USHF.L.U32 UR11, UR7, UR8, URZ ;  /* 0x00000008070b7299 */ /* 0x000fe2000800063f */
[----:B------:R-:W-:Y:S01]  /*17870*/  MOV R0, 0x1 ;  /* 0x0000000100007802 */ /* 0x000fe20000000f00 */
[----:B------:R-:W-:Y:S01]  /*17880*/  ULDC UR5, c[0x0][0x600] ;  /* 0x0001800000057ab9 */ /* 0x000fe20000000800 */
[----:B------:R-:W-:Y:S01]  /*17890*/  ULDC UR7, c[0x0][0x10] ;  /* 0x0000040000077ab9 */ /* 0x000fe20000000800 */
[----:B------:R-:W-:Y:S01]  /*178a0*/  UMOV UR12, 0x1 ;  /* 0x00000001000c7882 */ /* 0x000fe20000000000 */
[----:B------:R-:W-:Y:S01]  /*178b0*/  UIADD3 UR4, UR5, -0x1, URZ ;  /* 0xffffffff05047890 */ /* 0x000fe2000fffe03f */
[----:B------:R-:W-:Y:S01]  /*178c0*/  IMAD.MOV.U32 R6, RZ, RZ, RZ ;  /* 0x000000ffff067224 */ /* 0x000fe200078e00ff */
[----:B------:R-:W-:-:S02]  /*178d0*/  UIMAD.WIDE.U32 UR6, UR6, UR7, URZ ;  /* 0x00000007060672a5 */ /* 0x000fc4000f8e003f */
[----:B------:R-:W-:Y:S02]  /*178e0*/  ULEA.HI UR10, UR10, UR9, URZ, 0x5 ;  /* 0x000000090a0a7291 */ /* 0x000fe4000f8f283f */
[----:B------:R-:W-:Y:S02]  /*178f0*/  USHF.L.U32 UR5, UR12, UR8, URZ ;  /* 0x000000080c057299 */ /* 0x000fe4000800063f */
[----:B------:R-:W-:Y:S01]  /*17900*/  USHF.R.S32.HI UR18, URZ, 0x5, UR10 ;  /* 0x000000053f127899 */ /* 0x000fe2000801140a */
[----:B------:R-:W-:Y:S01]  /*17910*/  ULDC UR8, c[0x0][0x14] ;  /* 0x0000050000087ab9 */ /* 0x000fe20000000800 */
[----:B------:R-:W-:Y:S02]  /*17920*/  ULOP3.LUT UR21, UR40, 0x2, URZ, 0xfc, !UPT ;  /* 0x0000000228157892 */ /* 0x000fe4000f8efc3f */
[----:B------:R-:W-:Y:S02]  /*17930*/  UIMAD.WIDE.U32 UR22, UR6, UR8, URZ ;  /* 0x00000008061672a5 */ /* 0x000fe4000f8e003f */
[----:B------:R-:W-:-:S02]  /*17940*/  UIMAD UR13, UR7, UR8, URZ ;  /* 0x00000008070d72a4 */ /* 0x000fc4000f8e023f */
[----:B------:R-:W-:Y:S01]  /*17950*/  ULOP3.LUT UR19, URZ, UR11, URZ, 0x33, !UPT ;  /* 0x0000000b3f137292 */ /* 0x000fe2000f8e333f */
[C---:B0-----:R-:W-:Y:S01]  /*17960*/  IMAD.SHL.U32 R16, R9.reuse, 0x40, RZ ;  /* 0x0000004009107824 */ /* 0x041fe200078e00ff */
[----:B------:R-:W-:Y:S01]  /*17970*/  SHF.L.U32 R9, R9, 0xb, RZ ;  /* 0x0000000b09097819 */ /* 0x000fe200000006ff */
[----:B------:R-:W-:Y:S02]  /*17980*/  UIADD3 UR13, UR23, UR13, URZ ;  /* 0x0000000d170d7290 */ /* 0x000fe4000fffe03f */
[----:B------:R-:W-:Y:S01]  /*17990*/  UIADD3 UR26, UR18, 0x1, URZ ;  /* 0x00000001121a7890 */ /* 0x000fe2000fffe03f */
[----:B------:R-:W-:Y:S01]  /*179a0*/  LOP3.LUT R16, R16, 0xc0, RZ, 0xc0, !PT ;  /* 0x000000c010107812 */ /* 0x000fe200078ec0ff */
[----:B------:R-:W-:Y:S01]  /*179b0*/  ULDC.64 UR24, c[0x0][0x198] ;  /* 0x0000660000187ab9 */ /* 0x000fe20000000a00 */
[----:B------:R-:W-:-:S09]  /*179c0*/  LOP3.LUT R9, R9, 0x1800, RZ, 0xc0, !PT ;  /* 0x0000180009097812 */ /* 0x000fd200078ec0ff */
.L_x_561:
[----:B------:R-:W-:-:S03]  /*179d0*/  UMOV UR6, 0xffffffff ;  /* 0xffffffff00067882 */ /* 0x000fc60000000000 */
[----:B------:R-:W-:Y:S05]  /*179e0*/  BRA.DIV UR6, `(.L_x_551) ;  /* 0x0000000e06b47947 */ /* 0x000fea000b800000 */
[----:B------:R-:W-:-:S13]  /*179f0*/  ELECT P6, URZ, PT ;  /* 0x00000000003f782f */ /* 0x000fda00038c0000 */
.L_x_571:
[----:B------:R-:W0:Y:S01]  /*17a00*/  LDC R4, c[0x0][0x28c] ;  /* 0x0000a300ff047b82 */ /* 0x000e220000000800 */
[----:B------:R-:W-:Y:S01]  /*17a10*/  BSSY B1, `(.L_x_552) ;  /* 0x000003a000017945 */ /* 0x000fe20003800000 */
[----:B0-----:R-:W-:-:S13]  /*17a20*/  ISETP.LT.OR P6, PT, R4, 0x1, !P6 ;  /* 0x000000010400780c */ /* 0x001fda00077c1670 */
[----:B------:R-:W-:Y:S05]  /*17a30*/  @P6 BRA `(.L_x_553) ;  /* 0x0000000000dc6947 */ /* 0x000fea0003800000 */
[----:B------:R-:W-:Y:S01]  /*17a40*/  SHF.L.U32 R2, R2, 0x8, RZ ;  /* 0x0000000802027819 */ /* 0x000fe200000006ff */
[----:B------:R-:W-:Y:S01]  /*17a50*/  IMAD.MOV.U32 R11, RZ, RZ, RZ ;  /* 0x000000ffff0b7224 */ /* 0x000fe200078e00ff */
[----:B------:R-:W-:Y:S01]  /*17a60*/  LEA R3, R3, R16, 0x8 ;  /* 0x0000001003037211 */ /* 0x000fe200078e40ff */
[----:B------:R-:W-:Y:S01]  /*17a70*/  IMAD.MOV.U32 R12, RZ, RZ, R6 ;  /* 0x000000ffff0c7224 */ /* 0x000fe200078e0006 */
[----:B------:R-:W-:Y:S02]  /*17a80*/  MOV R13, UR26 ;  /* 0x0000001a000d7c02 */ /* 0x000fe40008000f00 */
[----:B------:R-:W-:-:S07]  /*17a90*/  MOV R4, R0 ;  /* 0x0000000000047202 */ /* 0x000fce0000000f00 */
.L_x_556:
[----:B------:R-:W0:Y:S01]  /*17aa0*/  S2R R14, SR_CgaCtaId ;  /* 0x00000000000e7919 */ /* 0x000e220000008800 */
[----:B------:R-:W-:Y:S01]  /*17ab0*/  MOV R5, 0x400 ;  /* 0x0000040000057802 */ /* 0x000fe20000000f00 */
[----:B------:R-:W1:Y:S03]  /*17ac0*/  S2R R7, SR_TID.X ;  /* 0x0000000000077919 */ /* 0x000e660000002100 */
[----:B0-----:R-:W-:Y:S02]  /*17ad0*/  LEA R15, R14, R5, 0x18 ;  /* 0x000000050e0f7211 */ /* 0x001fe400078ec0ff */
[----:B------:R-:W-:Y:S02]  /*17ae0*/  SHF.L.U32 R14, R4, 0x1f, RZ ;  /* 0x0000001f040e7819 */ /* 0x000fe400000006ff */
[----:B------:R-:W-:Y:S02]  /*17af0*/  LEA R5, R12, R15, 0x3 ;  /* 0x0000000f0c057211 */ /* 0x000fe400078e18ff */
[----:B-1----:R-:W-:-:S02]  /*17b00*/  LOP3.LUT P1, RZ, R7, 0x7f, RZ, 0xc0, !PT ;  /* 0x0000007f07ff7812 */ /* 0x002fc4000782c0ff */
[----:B------:R-:W0:Y:S02]  /*17b10*/  SYNCS.PHASECHK.TRANS64.TRYWAIT P0, [R5+URZ+0x18], R14 ;  /* 0x0000180e050075a7 */ /* 0x000e24000800017f */
[----:B0-----:R-:W-:Y:S09]  /*17b20*/  @!P0 BRA `(.L_x_554) ;  /* 0x0000000c00848947 */ /* 0x001ff20003800000 */
.L_x_572:
[----:B0-----:R-:W0:Y:S01]  /*17b30*/  @!P1 LDC R14, c[0x0][0x500] ;  /* 0x00014000ff0e9b82 */ /* 0x001e220000000800 */
[----:B------:R-:W-:-:S04]  /*17b40*/  UPRMT UR6, UR21, 0x9910, URZ ;  /* 0x0000991015067896 */ /* 0x000fc8000800003f */
[----:B------:R-:W-:-:S06]  /*17b50*/  UISETP.NE.AND UP0, UPT, UR6, 0x2, UPT ;  /* 0x000000020600788c */ /* 0x000fcc000bf05270 */
[----:B------:R-:W-:Y:S01]  /*17b60*/  PLOP3.LUT P0, PT, PT, PT, UP0, 0x80, 0x0 ;  /* 0x000000000000781c */ /* 0x000fe20003f0f008 */
[----:B0-----:R0:W-:-:S12]  /*17b70*/  @!P1 SYNCS.ARRIVE.TRANS64 RZ, [R5+URZ], R14 ;  /* 0x0000000e05ff99a7 */ /* 0x0011d8000800003f */
[----:B------:R-:W-:Y:S05]  /*17b80*/  @P0 BRA `(.L_x_555) ;  /* 0x0000000000040947 */ /* 0x000fea0003800000 */
[----:B------:R-:W-:Y:S01]  /*17b90*/  BPT.TRAP 0x1 ;  /* 0x000000040000795c */ /* 0x000fe20000300000 */
.L_x_555:
[CC--:B------:R-:W-:Y:S01]  /*17ba0*/  LEA R7, R12.reuse, R15.reuse, 0xf ;  /* 0x0000000f0c077211 */ /* 0x0c0fe200078e78ff */
[----:B------:R-:W-:Y:S01]  /*17bb0*/  VIADD R13, R13, 0xffffffff ;  /* 0xffffffff0d0d7836 */ /* 0x000fe20000000000 */
[----:B------:R-:W-:Y:S01]  /*17bc0*/  R2UR UR9, R5 ;  /* 0x00000000050972ca */ /* 0x000fe200000e0000 */
[----:B------:R-:W-:Y:S01]  /*17bd0*/  UIADD3 UR6, UP0, UR24, 0xf0, URZ ;  /* 0x000000f018067890 */ /* 0x000fe2000ff1e03f */
[----:B------:R-:W-:Y:S01]  /*17be0*/  R2UR UR7, R7 ;  /* 0x00000000070772ca */ /* 0x000fe200000e0000 */
[----:B------:R-:W-:Y:S01]  /*17bf0*/  IMAD R7, R12, 0x2000, R9 ;  /* 0x000020000c077824 */ /* 0x000fe200078e0209 */
[----:B------:R-:W-:Y:S01]  /*17c00*/  R2UR UR11, R2 ;  /* 0x00000000020b72ca */ /* 0x000fe200000e0000 */
[----:B------:R-:W-:Y:S01]  /*17c10*/  UIADD3 UR28, UP1, UR24, 0x1f0, URZ ;  /* 0x000001f0181c7890 */ /* 0x000fe2000ff3e03f */
[----:B------:R-:W-:Y:S01]  /*17c20*/  R2UR UR10, R11 ;  /* 0x000000000b0a72ca */ /* 0x000fe200000e0000 */
[----:B------:R-:W-:Y:S01]  /*17c30*/  UMOV UR14, 0x0 ;  /* 0x00000000000e7882 */ /* 0x000fe20000000000 */
[----:B------:R-:W-:Y:S01]  /*17c40*/  LEA R7, R7, R15, 0x2 ;  /* 0x0000000f07077211 */ /* 0x000fe200078e10ff */
[----:B------:R-:W-:Y:S01]  /*17c50*/  UIADD3.X UR29, URZ, UR25, URZ, UP1, !UPT ;  /* 0x000000193f1d7290 */ /* 0x000fe20008ffe43f */
[----:B------:R-:W-:Y:S01]  /*17c60*/  R2UR UR12, R10 ;  /* 0x000000000a0c72ca */ /* 0x000fe200000e0000 */
[----:B------:R-:W-:Y:S01]  /*17c70*/  UMOV UR15, 0x10000000 ;  /* 0x10000000000f7882 */ /* 0x000fe20000000000 */
[----:B------:R-:W-:Y:S01]  /*17c80*/  R2UR UR8, R7 ;  /* 0x00000000070872ca */ /* 0x000fe200000e0000 */
[----:B------:R-:W-:Y:S01]  /*17c90*/  UMOV UR27, 0xf0000 ;  /* 0x000f0000001b7882 */ /* 0x000fe20000000000 */
[----:B------:R-:W-:Y:S01]  /*17ca0*/  R2UR UR20, R3 ;  /* 0x00000000031472ca */ /* 0x000fe200000e0000 */
[----:B------:R-:W-:Y:S01]  /*17cb0*/  UIADD3 UR16, UR7, 0x100, URZ ;  /* 0x0000010007107890 */ /* 0x000fe2000fffe03f */
[----:B------:R-:W-:Y:S01]  /*17cc0*/  ISETP.GT.AND P1, PT, R13, 0x1, PT ;  /* 0x000000010d00780c */ /* 0x000fe20003f24270 */
[----:B------:R-:W-:Y:S01]  /*17cd0*/  UIADD3.X UR7, URZ, UR25, URZ, UP0, !UPT ;  /* 0x000000193f077290 */ /* 0x000fe200087fe43f */
[----:B------:R-:W-:-:S02]  /*17ce0*/  IADD3 R12, R12, 0x1, RZ ;  /* 0x000000010c0c7810 */ /* 0x000fc40007ffe0ff */
[----:B------:R-:W-:Y:S02]  /*17cf0*/  IADD3 R11, R11, 0x20, RZ ;  /* 0x000000200b0b7810 */ /* 0x000fe40007ffe0ff */
[----:B------:R-:W-:-:S03]  /*17d00*/  ISETP.NE.AND P0, PT, R12, 0x3, PT ;  /* 0x000000030c00780c */ /* 0x000fc60003f05270 */
[----:B------:R-:W-:Y:S01]  /*17d10*/  UIADD3 UR17, UR8, 0x18100, URZ ;  /* 0x0001810008117890 */ /* 0x000fe2000fffe03f */
[----:B0-----:R-:W-:Y:S02]  /*17d20*/  SEL R5, RZ, 0x1, P0 ;  /* 0x00000001ff057807 */ /* 0x001fe40000000000 */
[----:B------:R-:W-:Y:S01]  /*17d30*/  UMOV UR8, UR16 ;  /* 0x0000001000087c82 */ /* 0x000fe20008000000 */
[----:B------:R-:W-:Y:S01]  /*17d40*/  SEL R12, R12, RZ, P0 ;  /* 0x000000ff0c0c7207 */ /* 0x000fe20000000000 */
[----:B------:R0:W-:Y:S01]  /*17d50*/  UTMALDG.3D [UR8], [UR6], desc[UR14] ;  /* 0x00000e08060075b4 */ /* 0x0001e20008011000 */
[----:B------:R-:W-:Y:S01]  /*17d60*/  LOP3.LUT R4, R4, R5, RZ, 0x3c, !PT ;  /* 0x0000000504047212 */ /* 0x000fe200078e3cff */
[----:B0-----:R-:W-:Y:S01]  /*17d70*/  UMOV UR8, UR17 ;  /* 0x0000001100087c82 */ /* 0x001fe20008000000 */
[----:B------:R-:W-:Y:S02]  /*17d80*/  UMOV UR11, UR20 ;  /* 0x00000014000b7c82 */ /* 0x000fe40008000000 */
[----:B------:R0:W-:Y:S02]  /*17d90*/  UTMALDG.3D.MULTICAST [UR8], [UR28], UR27, desc[UR14] ;  /* 0x00000e081c0073b4 */ /* 0x0001e4000801181b */
[----:B0-----:R-:W-:Y:S05]  /*17da0*/  @P1 BRA `(.L_x_556) ;  /* 0xfffffffc003c1947 */ /* 0x001fea000383ffff */
.L_x_553:
[----:B------:R-:W-:Y:S05]  /*17db0*/  BSYNC B1 ;  /* 0x0000000000017941 */ /* 0x000fea0003800000 */
.L_x_552:
[----:B------:R-:W2:Y:S01]  /*17dc0*/  LDL.LU R15, [R1+0x200] ;  /* 0x00020000010f7983 */ /* 0x000ea20000300800 */
[----:B------:R-:W-:Y:S01]  /*17dd0*/  LOP3.LUT P0, RZ, R8, 0xff, RZ, 0xc0, !PT ;  /* 0x000000ff08ff7812 */ /* 0x000fe2000780c0ff */
[----:B------:R-:W-:Y:S02]  /*17de0*/  ULDC.64 UR6, c[0x0][0x650] ;  /* 0x0001940000067ab9 */ /* 0x000fe40000000a00 */
[----:B------:R-:W3:Y:S01]  /*17df0*/  LDL.LU R14, [R1+0x204] ;  /* 0x00020400010e7983 */ /* 0x000ee20000300800 */
[----:B------:R-:W-:Y:S01]  /*17e00*/  IADD3 R6, R6, UR18, RZ ;  /* 0x0000001206067c10 */ /* 0x000fe2000fffe0ff */
[----:B------:R-:W-:Y:S01]  /*17e10*/  UISETP.GE.U32.AND UP0, UPT, UR18, 0x3, UPT ;  /* 0x000000031200788c */ /* 0x000fe2000bf06070 */
[----:B------:R-:W-:Y:S01]  /*17e20*/  BSSY B1, `(.L_x_557) ;  /* 0x0000074000017945 */ /* 0x000fe20003800000 */
[----:B------:R-:W-:Y:S01]  /*17e30*/  IMAD.MOV.U32 R10, RZ, RZ, -0x1 ;  /* 0xffffffffff0a7424 */ /* 0x000fe200078e00ff */
[----:B------:R-:W-:Y:S02]  /*17e40*/  PRMT R4, RZ, 0x7610, R4 ;  /* 0x00007610ff047816 */ /* 0x000fe40000000004 */
[----:B------:R-:W-:-:S02]  /*17e50*/  PRMT R8, RZ, 0x7610, R8 ;  /* 0x00007610ff087816 */ /* 0x000fc40000000008 */
[----:B------:R-:W-:Y:S01]  /*17e60*/  PLOP3.LUT P1, PT, PT, PT, UP0, 0x80, 0x0 ;  /* 0x000000000000781c */ /* 0x000fe20003f2f008 */
[----:B------:R-:W0:Y:S01]  /*17e70*/  @P0 S2R R3, SR_CgaCtaId ;  /* 0x0000000000030919 */ /* 0x000e220000008800 */
[----:B------:R-:W-:-:S04]  /*17e80*/  @P0 MOV R2, 0x400 ;  /* 0x0000040000020802 */ /* 0x000fc80000000f00 */
[----:B0-----:R-:W-:-:S04]  /*17e90*/  @P0 LEA R2, R3, R2, 0x18 ;  /* 0x0000000203020211 */ /* 0x001fc800078ec0ff */
[----:B------:R0:W-:Y:S01]  /*17ea0*/  @P0 SYNCS.ARRIVE.TRANS64.A1T0 RZ, [R2+URZ+0x48], RZ ;  /* 0x000048ff02ff09a7 */ /* 0x0001e2000810003f */
[----:B------:R-:W-:Y:S01]  /*17eb0*/  ISETP.GT.U32.AND P0, PT, R6, 0x2, PT ;  /* 0x000000020600780c */ /* 0x000fe20003f04070 */
[----:B0-----:R-:W-:-:S05]  /*17ec0*/  IMAD.U32 R2, RZ, RZ, UR18 ;  /* 0x00000012ff027e24 */ /* 0x001fca000f8e00ff */
[----:B------:R-:W-:Y:S01]  /*17ed0*/  ISETP.LT.U32.AND P0, PT, R2, 0x3, P0 ;  /* 0x000000030200780c */ /* 0x000fe20000701070 */
[----:B------:R-:W-:Y:S01]  /*17ee0*/  IMAD.WIDE.U32 R2, R6, -0x55555555, RZ ;  /* 0xaaaaaaab06027825 */ /* 0x000fe200078e00ff */
[----:B------:R-:W-:-:S04]  /*17ef0*/  MOV R2, 0xffffffff ;  /* 0xffffffff00027802 */ /* 0x000fc80000000f00 */
[----:B------:R-:W-:Y:S02]  /*17f00*/  SHF.R.U32.HI R5, RZ, 0x1, R3 ;  /* 0x00000001ff057819 */ /* 0x000fe40000011603 */
[----:B------:R-:W-:-:S03]  /*17f10*/  SEL R3, RZ, 0x1, !P0 ;  /* 0x00000001ff037807 */ /* 0x000fc60004000000 */
[----:B------:R-:W-:Y:S01]  /*17f20*/  IMAD R6, R5, -0x3, R6 ;  /* 0xfffffffd05067824 */ /* 0x000fe200078e0206 */
[----:B------:R-:W-:Y:S02]  /*17f30*/  LOP3.LUT R0, R0, R3, RZ, 0x3c, !PT ;  /* 0x0000000300007212 */ /* 0x000fe400078e3cff */
[----:B------:R-:W-:Y:S02]  /*17f40*/  MOV R3, 0xffffffff ;  /* 0xffffffff00037802 */ /* 0x000fe40000000f00 */
[----:B------:R-:W-:Y:S02]  /*17f50*/  @P1 LOP3.LUT R0, R0, 0x1, R5, 0x78, !PT ;  /* 0x0000000100001812 */ /* 0x000fe400078e7805 */
[----:B---3--:R-:W-:-:S04]  /*17f60*/  IADD3 R14, P0, R14, UR22, RZ ;  /* 0x000000160e0e7c10 */ /* 0x008fc8000ff1e0ff */
[----:B--2---:R-:W-:Y:S01]  /*17f70*/  IADD3.X R15, R15, UR13, RZ, P0, !PT ;  /* 0x0000000d0f0f7c10 */ /* 0x004fe200087fe4ff */
[----:B------:R0:W-:Y:S01]  /*17f80*/  STL [R1+0x204], R14 ;  /* 0x0002040e01007387 */ /* 0x0001e20000100800 */
[----:B------:R-:W-:-:S03]  /*17f90*/  ISETP.GE.U32.AND P0, PT, R14, UR6, PT ;  /* 0x000000060e007c0c */ /* 0x000fc6000bf06070 */
[----:B------:R0:W-:Y:S01]  /*17fa0*/  STL [R1+0x200], R15 ;  /* 0x0002000f01007387 */ /* 0x0001e20000100800 */
[----:B------:R-:W-:-:S13]  /*17fb0*/  ISETP.GE.U32.AND.EX P0, PT, R15, UR7, PT, P0 ;  /* 0x000000070f007c0c */ /* 0x000fda000bf06100 */
[----:B0-----:R-:W-:Y:S05]  /*17fc0*/  @P0 BRA `(.L_x_558) ;  /* 0x0000000400640947 */ /* 0x001fea0003800000 */
[----:B------:R-:W0:Y:S01]  /*17fd0*/  S2R R7, SR_CTAID.X ;  /* 0x0000000000077919 */ /* 0x000e220000002500 */
[----:B------:R-:W-:Y:S01]  /*17fe0*/  ULDC UR6, c[0x0][0x150] ;  /* 0x0000540000067ab9 */ /* 0x000fe20000000800 */
[----:B------:R-:W1:Y:S01]  /*17ff0*/  LDC R4, c[0x0][0x144] ;  /* 0x00005100ff047b82 */ /* 0x000e620000000800 */
[----:B------:R-:W-:Y:S01]  /*18000*/  UISETP.NE.AND UP0, UPT, UR45, URZ, UPT ;  /* 0x0000003f2d00728c */ /* 0x000fe2000bf05270 */
[----:B------:R-:W2:Y:S01]  /*18010*/  S2R R5, SR_CTAID.Y ;  /* 0x0000000000057919 */ /* 0x000ea20000002600 */
[----:B------:R-:W-:-:S04]  /*18020*/  ULDC UR9, c[0x0][0x630] ;  /* 0x00018c0000097ab9 */ /* 0x000fc80000000800 */
[----:B------:R-:W-:Y:S01]  /*18030*/  PLOP3.LUT P0, PT, PT, PT, UP0, 0x80, 0x0 ;  /* 0x000000000000781c */ /* 0x000fe20003f0f008 */
[----:B------:R-:W3:Y:S01]  /*18040*/  LDC R12, c[0x0][0x148] ;  /* 0x00005200ff0c7b82 */ /* 0x000ee20000000800 */
[----:B0-----:R-:W-:Y:S02]  /*18050*/  I2FP.F32.U32 R2, R7 ;  /* 0x0000000700027245 */ /* 0x001fe40000201000 */
[----:B--2---:R-:W-:-:S03]  /*18060*/  I2FP.F32.U32 R3, R5 ;  /* 0x0000000500037245 */ /* 0x004fc60000201000 */
[----:B------:R-:W-:Y:S01]  /*18070*/  FMUL R2, R2, UR6 ;  /* 0x0000000602027c20 */ /* 0x000fe20008400000 */
[----:B------:R-:W-:Y:S02]  /*18080*/  ULDC UR6, c[0x0][0x154] ;  /* 0x0000550000067ab9 */ /* 0x000fe40000000800 */
[----:B------:R-:W-:Y:S01]  /*18090*/  FMUL R10, R3, UR6 ;  /* 0x00000006030a7c20 */ /* 0x000fe20008400000 */
[----:B------:R-:W-:Y:S02]  /*180a0*/  ULDC.64 UR6, c[0x0][0x628] ;  /* 0x00018a0000067ab9 */ /* 0x000fe40000000a00 */
[----:B------:R-:W0:Y:S08]  /*180b0*/  F2I.U32.TRUNC.NTZ R2, R2 ;  /* 0x0000000200027305 */ /* 0x000e30000020f000 */
[----:B------:R-:W2:Y:S01]  /*180c0*/  F2I.U32.TRUNC.NTZ R10, R10 ;  /* 0x0000000a000a7305 */ /* 0x000ea2000020f000 */
[----:B0-----:R-:W-:Y:S01]  /*180d0*/  IADD3 R3, -R2, RZ, RZ ;  /* 0x000000ff02037210 */ /* 0x001fe20007ffe1ff */
[----:B------:R-:W-:-:S04]  /*180e0*/  IMAD.MOV.U32 R2, RZ, RZ, R14 ;  /* 0x000000ffff027224 */ /* 0x000fc800078e000e */
[----:B-1----:R-:W-:Y:S01]  /*180f0*/  IMAD R7, R4, R3, R7 ;  /* 0x0000000304077224 */ /* 0x002fe200078e0207 */
[----:B--2---:R-:W-:-:S05]  /*18100*/  IADD3 R3, -R10, RZ, RZ ;  /* 0x000000ff0a037210 */ /* 0x004fca0007ffe1ff */
[----:B---3--:R-:W-:Y:S01]  /*18110*/  @P0 IMAD R7, R12, R3, R5 ;  /* 0x000000030c070224 */ /* 0x008fe200078e0205 */
[----:B------:R-:W-:Y:S02]  /*18120*/  ISETP.NE.U32.AND P0, PT, RZ, UR6, PT ;  /* 0x00000006ff007c0c */ /* 0x000fe4000bf05070 */
[----:B------:R-:W-:Y:S02]  /*18130*/  MOV R3, R15 ;  /* 0x0000000f00037202 */ /* 0x000fe40000000f00 */
[----:B------:R-:W-:-:S13]  /*18140*/  ISETP.NE.AND.EX P0, PT, RZ, UR7, PT, P0 ;  /* 0x00000007ff007c0c */ /* 0x000fda000bf05300 */
[----:B------:R-:W-:Y:S05]  /*18150*/  @!P0 BRA `(.L_x_559) ;  /* 0x0000000000288947 */ /* 0x000fea0003800000 */
[----:B------:R-:W-:Y:S02]  /*18160*/  ULDC UR8, c[0x0][0x634] ;  /* 0x00018d0000087ab9 */ /* 0x000fe40000000800 */
[----:B------:R-:W-:-:S04]  /*18170*/  IADD3 R3, P0, R14, UR8, RZ ;  /* 0x000000080e037c10 */ /* 0x000fc8000ff1e0ff */
[----:B------:R-:W-:-:S05]  /*18180*/  IADD3.X R11, RZ, R15, RZ, P0, !PT ;  /* 0x0000000fff0b7210 */ /* 0x000fca00007fe4ff */
[----:B------:R-:W-:-:S04]  /*18190*/  IMAD.WIDE.U32 R4, R11, UR6, RZ ;  /* 0x000000060b047c25 */ /* 0x000fc8000f8e00ff */
[----:B------:R-:W-:-:S04]  /*181a0*/  IMAD.WIDE.U32 R4, P0, R3, UR7, R4 ;  /* 0x0000000703047c25 */ /* 0x000fc8000f800004 */
[----:B------:R-:W-:Y:S01]  /*181b0*/  IMAD.WIDE.U32 R2, R3, UR6, RZ ;  /* 0x0000000603027c25 */ /* 0x000fe2000f8e00ff */
[----:B------:R-:W-:-:S04]  /*181c0*/  MOV R2, R5 ;  /* 0x0000000500027202 */ /* 0x000fc80000000f00 */
[----:B------:R-:W-:Y:S01]  /*181d0*/  IADD3 RZ, P1, R3, R4, RZ ;  /* 0x0000000403ff7210 */ /* 0x000fe20007f3e0ff */
[----:B------:R-:W-:-:S04]  /*181e0*/  IMAD.X R3, RZ, RZ, RZ, P0 ;  /* 0x000000ffff037224 */ /* 0x000fc800000e06ff */
[----:B------:R-:W-:-:S08]  /*181f0*/  IMAD.WIDE.U32.X R2, R11, UR7, R2, P1 ;  /* 0x000000070b027c25 */ /* 0x000fd000088e0402 */
.L_x_559:
[--C-:B------:R-:W-:Y:S01]  /*18200*/  SHF.R.U64 R10, R2, UR9, R3.reuse ;  /* 0x00000009020a7c19 */ /* 0x100fe20008001203 */
[----:B------:R-:W-:Y:S01]  /*18210*/  ULDC.64 UR6, c[0x0][0x620] ;  /* 0x0001880000067ab9 */ /* 0x000fe20000000a00 */
[----:B------:R-:W-:Y:S01]  /*18220*/  SHF.R.U32.HI R2, RZ, UR9, R3 ;  /* 0x00000009ff027c19 */ /* 0x000fe20008011603 */
[----:B------:R-:W-:Y:S01]  /*18230*/  ULDC.64 UR8, c[0x0][0x640] ;  /* 0x0001900000087ab9 */ /* 0x000fe20000000a00 */
[----:B------:R-:W-:Y:S02]  /*18240*/  IADD3 R11, P0, RZ, -R10, RZ ;  /* 0x8000000aff0b7210 */ /* 0x000fe40007f1e0ff */
[----:B------:R-:W-:Y:S02]  /*18250*/  MOV R3, R15 ;  /* 0x0000000f00037202 */ /* 0x000fe40000000f00 */
[----:B------:R-:W-:Y:S02]  /*18260*/  IADD3.X R2, RZ, ~R2, RZ, P0, !PT ;  /* 0x80000002ff027210 */ /* 0x000fe400007fe4ff */
[----:B------:R-:W-:-:S03]  /*18270*/  ISETP.NE.U32.AND P0, PT, RZ, UR8, PT ;  /* 0x00000008ff007c0c */ /* 0x000fc6000bf05070 */
[----:B------:R-:W-:Y:S01]  /*18280*/  IMAD R2, R2, UR6, RZ ;  /* 0x0000000602027c24 */ /* 0x000fe2000f8e02ff */
[----:B------:R-:W-:-:S03]  /*18290*/  ISETP.NE.AND.EX P0, PT, RZ, UR9, PT, P0 ;  /* 0x00000009ff007c0c */ /* 0x000fc6000bf05300 */
[----:B------:R-:W-:Y:S02]  /*182a0*/  IMAD R5, R11, UR7, R2 ;  /* 0x000000070b057c24 */ /* 0x000fe4000f8e0202 */
[----:B------:R-:W-:-:S04]  /*182b0*/  IMAD.MOV.U32 R2, RZ, RZ, R14 ;  /* 0x000000ffff027224 */ /* 0x000fc800078e000e */
[----:B------:R-:W-:Y:S01]  /*182c0*/  IMAD.WIDE.U32 R2, R11, UR6, R2 ;  /* 0x000000060b027c25 */ /* 0x000fe2000f8e0002 */
[----:B------:R-:W-:-:S04]  /*182d0*/  ULDC UR6, c[0x0][0x618] ;  /* 0x0001860000067ab9 */ /* 0x000fc80000000800 */
[----:B------:R-:W-:-:S04]  /*182e0*/  IADD3 R3, R3, R5, RZ ;  /* 0x0000000503037210 */ /* 0x000fc80007ffe0ff */
[--C-:B------:R-:W-:Y:S02]  /*182f0*/  SHF.R.U64 R11, R2, UR6, R3.reuse ;  /* 0x00000006020b7c19 */ /* 0x100fe40008001203 */
[----:B------:R-:W-:Y:S01]  /*18300*/  SHF.R.U32.HI R2, RZ, UR6, R3 ;  /* 0x00000006ff027c19 */ /* 0x000fe20008011603 */
[----:B------:R-:W-:-:S03]  /*18310*/  ULDC UR6, c[0x0][0x608] ;  /* 0x0001820000067ab9 */ /* 0x000fc60000000800 */
[--C-:B------:R-:W-:Y:S02]  /*18320*/  SHF.R.U64 R12, R11, UR6, R2.reuse ;  /* 0x000000060b0c7c19 */ /* 0x100fe40008001202 */
[----:B------:R-:W-:Y:S01]  /*18330*/  SHF.R.U32.HI R3, RZ, UR6, R2 ;  /* 0x00000006ff037c19 */ /* 0x000fe20008011602 */
[----:B------:R-:W-:-:S03]  /*18340*/  ULDC UR6, c[0x0][0x658] ;  /* 0x0001960000067ab9 */ /* 0x000fc60000000800 */
[--C-:B------:R-:W-:Y:S02]  /*18350*/  SHF.R.U64 R13, R12, UR6, R3.reuse ;  /* 0x000000060c0d7c19 */ /* 0x100fe40008001203 */
[----:B------:R-:W-:-:S03]  /*18360*/  SHF.R.U32.HI R14, RZ, UR6, R3 ;  /* 0x00000006ff0e7c19 */ /* 0x000fc60008011603 */
[----:B------:R-:W-:Y:S01]  /*18370*/  IMAD.MOV.U32 R2, RZ, RZ, R13 ;  /* 0x000000ffff027224 */ /* 0x000fe200078e000d */
[----:B------:R-:W-:Y:S01]  /*18380*/  MOV R3, R14 ;  /* 0x0000000e00037202 */ /* 0x000fe20000000f00 */
[----:B------:R-:W-:Y:S06]  /*18390*/  @!P0 BRA `(.L_x_560) ;  /* 0x0000000000288947 */ /* 0x000fec0003800000 */
        /* <DEDUP_REMOVED lines=10> */
.L_x_560:
[----:B------:R-:W-:Y:S01]  /*18440*/  ULDC UR6, c[0x0][0x648] ;  /* 0x0001920000067ab9 */ /* 0x000fe20000000800 */
[----:B------:R-:W-:Y:S01]  /*18450*/  LOP3.LUT R12, R12, UR19, RZ, 0xc0, !PT ;  /* 0x000000130c0c7c12 */ /* 0x000fe2000f8ec0ff */
[----:B------:R-:W-:Y:S01]  /*18460*/  UISETP.NE.AND UP0, UPT, UR45, URZ, UPT ;  /* 0x0000003f2d00728c */ /* 0x000fe2000bf05270 */
[----:B------:R-:W-:Y:S01]  /*18470*/  SHF.R.U64 R3, R2, UR6, R3 ;  /* 0x0000000602037c19 */ /* 0x000fe20008001203 */
[----:B------:R-:W-:Y:S01]  /*18480*/  ULDC UR6, c[0x0][0x638] ;  /* 0x00018e0000067ab9 */ /* 0x000fe20000000800 */
[----:B------:R-:W-:Y:S02]  /*18490*/  IMAD.MOV.U32 R4, RZ, RZ, 0x1 ;  /* 0x00000001ff047424 */ /* 0x000fe400078e00ff */
[C---:B------:R-:W-:Y:S01]  /*184a0*/  IADD3 R2, -R3.reuse, RZ, RZ ;  /* 0x000000ff03027210 */ /* 0x040fe20007ffe1ff */
[----:B------:R-:W-:Y:S01]  /*184b0*/  IMAD R12, R3, UR5, R12 ;  /* 0x00000005030c7c24 */ /* 0x000fe2000f8e020c */
[----:B------:R-:W-:Y:S02]  /*184c0*/  PLOP3.LUT P0, PT, PT, PT, UP0, 0x40, 0x0 ;  /* 0x000000000000781c */ /* 0x000fe40003f0e808 */
[----:B------:R-:W-:Y:S01]  /*184d0*/  PLOP3.LUT P1, PT, PT, PT, UP0, 0x40, 0x0 ;  /* 0x000000000000781c */ /* 0x000fe20003f2e808 */
[----:B------:R-:W-:Y:S01]  /*184e0*/  IMAD R13, R2, UR6, R13 ;  /* 0x00000006020d7c24 */ /* 0x000fe2000f8e020d */
[----:B------:R-:W-:Y:S01]  /*184f0*/  ULDC UR6, c[0x0][0x610] ;  /* 0x0001840000067ab9 */ /* 0x000fe20000000800 */
[----:B------:R-:W-:Y:S01]  /*18500*/  LOP3.LUT R2, R11, UR4, RZ, 0xc0, !PT ;  /* 0x000000040b027c12 */ /* 0x000fe2000f8ec0ff */
[----:B------:R-:W-:Y:S01]  /*18510*/  IMAD R7, R12, UR6, R7 ;  /* 0x000000060c077c24 */ /* 0x000fe2000f8e0207 */
[----:B------:R-:W-:-:S03]  /*18520*/  ULDC UR6, c[0x0][0x600] ;  /* 0x0001800000067ab9 */ /* 0x000fc60000000800 */
[----:B------:R-:W-:-:S05]  /*18530*/  IMAD R2, R13, UR6, R2 ;  /* 0x000000060d027c24 */ /* 0x000fca000f8e0202 */
[----:B------:R-:W-:Y:S02]  /*18540*/  SEL R3, R2, R7, P0 ;  /* 0x0000000702037207 */ /* 0x000fe40000000000 */
[----:B------:R-:W-:-:S07]  /*18550*/  SEL R2, R7, R2, P1 ;  /* 0x0000000207027207 */ /* 0x000fce0000800000 */
.L_x_558:
[----:B------:R-:W-:Y:S05]  /*18560*/  BSYNC B1 ;  /* 0x0000000000017941 */ /* 0x000fea0003800000 */
.L_x_557:
[----:B------:R-:W-:-:S13]  /*18570*/  LOP3.LUT P0, RZ, R4, 0xff, RZ, 0xc0, !PT ;  /* 0x000000ff04ff7812 */ /* 0x000fda000780c0ff */
[----:B------:R-:W-:Y:S05]  /*18580*/  @P0 BRA `(.L_x_561) ;  /* 0xfffffff400100947 */ /* 0x000fea000383ffff */
[----:B------:R-:W-:Y:S05]  /*18590*/  BSYNC B0 ;  /* 0x0000000000007941 */ /* 0x000fea0003800000 */
.L_x_550:
[----:B------:R-:W-:-:S03]  /*185a0*/  UMOV UR6, 0xffffffff ;  /* 0xffffffff00067882 */ /* 0x000fc60000000000 */
[----:B------:R-:W-:Y:S05]  /*185b0*/  BRA.DIV UR6, `(.L_x_562) ;  /* 0x0000000206f47947 */ /* 0x000fea000b800000 */
[----:B------:R-:W-:-:S13]  /*185c0*/  ELECT P6, URZ, PT ;  /* 0x00000000003f782f */ /* 0x000fda00038c0000 */
.L_x_575:
[----:B------:R-:W-:Y:S04]  /*185d0*/  BSSY B0, `(.L_x_563) ;  /* 0x0000023000007945 */ /* 0x000fe80003800000 */
[----:B------:R-:W-:Y:S05]  /*185e0*/  @!P6 BRA `(.L_x_564) ;  /* 0x000000000084e947 */ /* 0x000fea0003800000 */
[----:B------:R-:W-:-:S04]  /*185f0*/  ULOP3.LUT UR6, UR40, 0x2, URZ, 0xfc, !UPT ;  /* 0x0000000228067892 */ /* 0x000fc8000f8efc3f */
[----:B------:R-:W-:-:S06]  /*18600*/  UISETP.NE.AND UP0, UPT, UR6, 0x3, UPT ;  /* 0x000000030600788c */ /* 0x000fcc000bf05270 */
[----:B------:R-:W-:-:S13]  /*18610*/  PLOP3.LUT P0, PT, PT, PT, UP0, 0x80, 0x0 ;  /* 0x000000000000781c */ /* 0x000fda0003f0f008 */
[----:B------:R-:W-:Y:S05]  /*18620*/  @!P0 BRA `(.L_x_565) ;  /* 0x0000000000048947 */ /* 0x000fea0003800000 */
[----:B------:R-:W-:Y:S01]  /*18630*/  BPT.TRAP 0x1 ;  /* 0x000000040000795c */ /* 0x000fe20000300000 */
.L_x_565:
[----:B------:R-:W0:Y:S01]  /*18640*/  S2R R3, SR_CgaCtaId ;  /* 0x0000000000037919 */ /* 0x000e220000008800 */
[----:B------:R-:W-:-:S04]  /*18650*/  MOV R2, 0x400 ;  /* 0x0000040000027802 */ /* 0x000fc80000000f00 */
[----:B0-----:R-:W-:Y:S02]  /*18660*/  LEA R3, R3, R2, 0x18 ;  /* 0x0000000203037211 */ /* 0x001fe400078ec0ff */
[----:B------:R-:W-:Y:S02]  /*18670*/  SHF.L.U32 R2, R0, 0x1f, RZ ;  /* 0x0000001f00027819 */ /* 0x000fe400000006ff */
[----:B------:R-:W-:-:S04]  /*18680*/  IADD3 R3, R3, 0x18, RZ ;  /* 0x0000001803037810 */ /* 0x000fc80007ffe0ff */
[----:B------:R-:W-:-:S04]  /*18690*/  LEA R5, R6, R3, 0x3 ;  /* 0x0000000306057211 */ /* 0x000fc800078e18ff */
[----:B------:R-:W0:Y:S02]  /*186a0*/  SYNCS.PHASECHK.TRANS64.TRYWAIT P0, [R5+URZ], R2 ;  /* 0x00000002050075a7 */ /* 0x000e24000800017f */
[----:B0-----:R-:W-:Y:S05]  /*186b0*/  @!P0 BRA `(.L_x_566) ;  /* 0x0000000000d48947 */ /* 0x001fea0003800000 */
.L_x_576:
[----:B------:R-:W-:-:S05]  /*186c0*/  VIADD R6, R6, 0x1 ;  /* 0x0000000106067836 */ /* 0x000fca0000000000 */
[----:B------:R-:W-:-:S04]  /*186d0*/  ISETP.NE.AND P0, PT, R6, 0x3, PT ;  /* 0x000000030600780c */ /* 0x000fc80003f05270 */
[----:B0-----:R-:W-:Y:S02]  /*186e0*/  SEL R5, RZ, 0x1, P0 ;  /* 0x00000001ff057807 */ /* 0x001fe40000000000 */
[----:B------:R-:W-:Y:S02]  /*186f0*/  SEL R6, R6, RZ, P0 ;  /* 0x000000ff06067207 */ /* 0x000fe40000000000 */
[----:B------:R-:W-:Y:S02]  /*18700*/  LOP3.LUT R5, R0, R5, RZ, 0x3c, !PT ;  /* 0x0000000500057212 */ /* 0x000fe400078e3cff */
[----:B------:R-:W-:Y:S02]  /*18710*/  LEA R7, R6, R3, 0x3 ;  /* 0x0000000306077211 */ /* 0x000fe400078e18ff */
[----:B------:R-:W-:-:S04]  /*18720*/  SHF.L.U32 R0, R5, 0x1f, RZ ;  /* 0x0000001f05007819 */ /* 0x000fc800000006ff */
[----:B------:R-:W0:Y:S02]  /*18730*/  SYNCS.PHASECHK.TRANS64.TRYWAIT P0, [R7+URZ], R0 ;  /* 0x00000000070075a7 */ /* 0x000e24000800017f */
[----:B0-----:R-:W-:Y:S05]  /*18740*/  @!P0 BRA `(.L_x_567) ;  /* 0x0000000000c48947 */ /* 0x001fea0003800000 */
.L_x_577:
[----:B0-----:R-:W-:-:S04]  /*18750*/  IADD3 R0, R6, 0x1, RZ ;  /* 0x0000000106007810 */ /* 0x001fc80007ffe0ff */
[----:B------:R-:W-:-:S04]  /*18760*/  ISETP.NE.AND P0, PT, R0, 0x3, PT ;  /* 0x000000030000780c */ /* 0x000fc80003f05270 */
[----:B------:R-:W-:Y:S02]  /*18770*/  SEL R2, RZ, 0x1, P0 ;  /* 0x00000001ff027807 */ /* 0x000fe40000000000 */
[----:B------:R-:W-:Y:S02]  /*18780*/  SEL R0, R0, RZ, P0 ;  /* 0x000000ff00007207 */ /* 0x000fe40000000000 */
[----:B------:R-:W-:-:S03]  /*18790*/  LOP3.LUT R2, R5, R2, RZ, 0x3c, !PT ;  /* 0x0000000205027212 */ /* 0x000fc600078e3cff */
[----:B------:R-:W-:Y:S01]  /*187a0*/  IMAD R3, R0, 0x8, R3 ;  /* 0x0000000800037824 */ /* 0x000fe200078e0203 */
[----:B------:R-:W-:-:S07]  /*187b0*/  SHF.L.U32 R0, R2, 0x1f, RZ ;  /* 0x0000001f02007819 */ /* 0x000fce00000006ff */
.L_x_568:
[----:B0-----:R0:W1:Y:S02]  /*187c0*/  SYNCS.PHASECHK.TRANS64.TRYWAIT P0, [R3+URZ], R0 ;  /* 0x00000000030075a7 */ /* 0x001064000800017f */
[----:B-1----:R-:W-:Y:S05]  /*187d0*/  @!P0 NANOSLEEP.SYNCS 0x989680 ;  /* 0x009896800000895d */ /* 0x002fea0003900000 */
[----:B------:R-:W1:Y:S02]  /*187e0*/  @!P0 SYNCS.PHASECHK.TRANS64 P0, [R3+URZ], R0 ;  /* 0x00000000030085a7 */ /* 0x000e64000800007f */
[----:B-1----:R-:W-:Y:S05]  /*187f0*/  @!P0 BRA `(.L_x_568) ;  /* 0xfffffffc00f08947 */ /* 0x002fea000383ffff */
.L_x_564:
[----:B------:R-:W-:Y:S05]  /*18800*/  BSYNC B0 ;  /* 0x0000000000007941 */ /* 0x000fea0003800000 */
.L_x_563:
[----:B------:R-:W-:Y:S05]  /*18810*/  EXIT ;  /* 0x000000000000794d */ /* 0x000fea0003800000 */
.L_x_21:
[----:B-1----:R1:W2:Y:S02]  /*18820*/  SYNCS.PHASECHK.TRANS64.TRYWAIT P1, [R4+URZ], R3 ;  /* 0x00000003040075a7 */ /* 0x0022a4000802017f */
[----:B--2---:R-:W-:Y:S05]  /*18830*/  @!P1 NANOSLEEP.SYNCS 0x989680 ;  /* 0x009896800000995d */ /* 0x004fea0003900000 */
[----:B------:R-:W2:Y:S02]  /*18840*/  @!P1 SYNCS.PHASECHK.TRANS64 P1, [R4+URZ], R3 ;  /* 0x00000003040095a7 */ /* 0x000ea4000802007f */
[----:B--2---:R-:W-:Y:S05]  /*18850*/  @!P1 BRA `(.L_x_21) ;  /* 0xfffffffc00f09947 */ /* 0x004fea000383ffff */
[----:B------:R-:W-:Y:S05]  /*18860*/  BRA `(.L_x_20) ;  /* 0xfffffe8c00a47947 */ /* 0x000fea000383ffff */
.L_x_26:
[----:B-1----:R1:W2:Y:S02]  /*18870*/  SYNCS.PHASECHK.TRANS64.TRYWAIT P1, [R3+URZ], R4 ;  /* 0x00000004030075a7 */ /* 0x0022a4000802017f */
[----:B--2---:R-:W-:Y:S05]  /*18880*/  @!P1 NANOSLEEP.SYNCS 0x989680 ;  /* 0x009896800000995d */ /* 0x004fea0003900000 */
[----:B------:R-:W2:Y:S02]  /*18890*/  @!P1 SYNCS.PHASECHK.TRANS64 P1, [R3+URZ], R4 ;  /* 0x00000004030095a7 */ /* 0x000ea4000802007f */
[----:B--2---:R-:W-:Y:S05]  /*188a0*/  @!P1 BRA `(.L_x_26) ;  /* 0xfffffffc00f09947 */ /* 0x004fea000383ffff */
[----:B------:R-:W-:Y:S05]  /*188b0*/  BRA `(.L_x_25) ;  /* 0xfffffec400347947 */ /* 0x000fea000383ffff */
.L_x_551:
[----:B------:R-:W-:Y:S01]  /*188c0*/  BSSY B1, `(.L_x_569) ;  /* 0x0000006000017945 */ /* 0x000fe20003800000 */
[----:B------:R-:W-:-:S07]  /*188d0*/  MOV R15, 0xffffffff ;  /* 0xffffffff000f7802 */ /* 0x000fce0000000f00 */
[----:B------:R-:W-:Y:S05]  /*188e0*/  WARPSYNC.COLLECTIVE R15, `(.L_x_570) ;  /* 0x000000000f0c7348 */ /* 0x000fea0003c00000 */
[----:B------:R-:W-:Y:S02]  /*188f0*/  ELECT P6, UR62, PT ;  /* 0x00000000003e782f */ /* 0x000fe400038c0000 */
[----:B------:R-:W-:Y:S01]  /*18900*/  MOV R14, UR62 ;  /* 0x0000003e000e7c02 */ /* 0x000fe20008000f00 */
[----:B------:R-:W-:Y:S10]  /*18910*/  ENDCOLLECTIVE ;  /* 0x000000000000791b */ /* 0x000ff40003800000 */
.L_x_570:
[----:B------:R-:W-:Y:S05]  /*18920*/  BSYNC B1 ;  /* 0x0000000000017941 */ /* 0x000fea0003800000 */
.L_x_569:
[----:B------:R-:W-:Y:S05]  /*18930*/  BRA `(.L_x_571) ;  /* 0xfffffff000307947 */ /* 0x000fea000383ffff */
.L_x_554:
[----:B0-----:R0:W1:Y:S02]  /*18940*/  SYNCS.PHASECHK.TRANS64.TRYWAIT P0, [R5+URZ+0x18], R14 ;  /* 0x0000180e050075a7 */ /* 0x001064000800017f */
[----:B-1----:R-:W-:Y:S05]  /*18950*/  @!P0 NANOSLEEP.SYNCS 0x989680 ;  /* 0x009896800000895d */ /* 0x002fea0003900000 */
[----:B------:R-:W1:Y:S02]  /*18960*/  @!P0 SYNCS.PHASECHK.TRANS64 P0, [R5+URZ+0x18], R14 ;  /* 0x0000180e050085a7 */ /* 0x000e64000800007f */
[----:B-1----:R-:W-:Y:S05]  /*18970*/  @!P0 BRA `(.L_x_554) ;  /* 0xfffffffc00f08947 */ /* 0x002fea000383ffff */
[----:B------:R-:W-:Y:S05]  /*18980*/  BRA `(.L_x_572) ;  /* 0xfffffff000687947 */ /* 0x000fea000383ffff */
.L_x_562:
[----:B------:R-:W-:Y:S01]  /*18990*/  BSSY B0, `(.L_x_573) ;  /* 0x0000006000007945 */ /* 0x000fe20003800000 */
[----:B------:R-:W-:-:S07]  /*189a0*/  MOV R15, 0xffffffff ;  /* 0xffffffff000f7802 */ /* 0x000fce0000000f00 */
[----:B------:R-:W-:Y:S05]  /*189b0*/  WARPSYNC.COLLECTIVE R15, `(.L_x_574) ;  /* 0x000000000f0c7348 */ /* 0x000fea0003c00000 */
[----:B------:R-:W-:Y:S02]  /*189c0*/  ELECT P6, UR62, PT ;  /* 0x00000000003e782f */ /* 0x000fe400038c0000 */
[----:B------:R-:W-:Y:S01]  /*189d0*/  MOV R14, UR62 ;  /* 0x0000003e000e7c02 */ /* 0x000fe20008000f00 */
[----:B------:R-:W-:Y:S10]  /*189e0*/  ENDCOLLECTIVE ;  /* 0x000000000000791b */ /* 0x000ff40003800000 */
.L_x_574:
[----:B------:R-:W-:Y:S05]  /*189f0*/  BSYNC B0 ;  /* 0x0000000000007941 */ /* 0x000fea0003800000 */
.L_x_573:
[----:B------:R-:W-:Y:S05]  /*18a00*/  BRA `(.L_x_575) ;  /* 0xfffffff800f07947 */ /* 0x000fea000383ffff */
.L_x_566:
[----:B0-----:R0:W1:Y:S02]  /*18a10*/  SYNCS.PHASECHK.TRANS64.TRYWAIT P0, [R5+URZ], R2 ;  /* 0x00000002050075a7 */ /* 0x001064000800017f */
[----:B-1----:R-:W-:Y:S05]  /*18a20*/  @!P0 NANOSLEEP.SYNCS 0x989680 ;  /* 0x009896800000895d */ /* 0x002fea0003900000 */
[----:B------:R-:W1:Y:S02]  /*18a30*/  @!P0 SYNCS.PHASECHK.TRANS64 P0, [R5+URZ], R2 ;  /* 0x00000002050085a7 */ /* 0x000e64000800007f */
[----:B-1----:R-:W-:Y:S05]  /*18a40*/  @!P0 BRA `(.L_x_566) ;  /* 0xfffffffc00f08947 */ /* 0x002fea000383ffff */
[----:B------:R-:W-:Y:S05]  /*18a50*/  BRA `(.L_x_576) ;  /* 0xfffffffc00187947 */ /* 0x000fea000383ffff */
.L_x_567:
[----:B0-----:R0:W1:Y:S02]  /*18a60*/  SYNCS.PHASECHK.TRANS64.TRYWAIT P0, [R7+URZ], R0 ;  /* 0x00000000070075a7 */ /* 0x001064000800017f */
[----:B-1----:R-:W-:Y:S05]  /*18a70*/  @!P0 NANOSLEEP.SYNCS 0x989680 ;  /* 0x009896800000895d */ /* 0x002fea0003900000 */
[----:B------:R-:W1:Y:S02]  /*18a80*/  @!P0 SYNCS.PHASECHK.TRANS64 P0, [R7+URZ], R0 ;  /* 0x00000000070085a7 */ /* 0x000e64000800007f */
[----:B-1----:R-:W-:Y:S05]  /*18a90*/  @!P0 BRA `(.L_x_567) ;  /* 0xfffffffc00f08947 */ /* 0x002fea000383ffff */
[----:B------:R-:W-:Y:S05]  /*18aa0*/  BRA `(.L_x_577) ;  /* 0xfffffffc00287947 */ /* 0x000fea000383ffff */
.L_x_578:
[----:B------:R-:W-:-:S00]  /*18ab0*/  BRA `(.L_x_578) ;  /* 0xfffffffc00fc7947 */ /* 0x000fc0000383ffff */
[----:B------:R-:W-:-:S00]  /*18ac0*/  NOP ;  /* 0x0000000000007918 */ /* 0x000fc00000000000 */
        /* <DEDUP_REMOVED lines=11> */
.L_x_579:


//--------------------- .nv.global.init           --------------------------
	.section	.nv.global.init,"aw",@progbits
.nv.global.init:
	.type		$str$22,@object
	.size		$str$22,($str$23 - $str$22)
$str$22:
        /*0000*/ 	.byte	0x6b, 0x5f, 0x74, 0x69, 0x6c, 0x65, 0x5f, 0x63, 0x6f, 0x75, 0x6e, 0x74, 0x20, 0x3e, 0x3d, 0x20
        /*0010*/ 	.byte	0x31, 0x00
	.type		$str$23,@object
	.size		$str$23,(__unnamed_1 - $str$23)
$str$23:
        /*0012*/ 	.byte	0x2f, 0x74, 0x6d, 0x70, 0x2f, 0x63, 0x75, 0x74, 0x6c, 0x61, 0x73, 0x73, 0x5f, 0x73, 0x77, 0x65
        /*0022*/ 	.byte	0x65, 0x70, 0x5f, 0x73, 0x72, 0x63, 0x2f, 0x69, 0x6e, 0x63, 0x6c, 0x75, 0x64, 0x65, 0x2f, 0x63
        /*0032*/ 	.byte	0x75, 0x74, 0x6c, 0x61, 0x73, 0x73, 0x2f, 0x67, 0x65, 0x6d, 0x6d, 0x2f, 0x63, 0x6f, 0x6c, 0x6c
        /*0042*/ 	.byte	0x65, 0x63, 0x74, 0x69, 0x76, 0x65, 0x2f, 0x73, 0x6d, 0x39, 0x30, 0x5f, 0x6d, 0x6d, 0x61, 0x5f
        /*0052*/ 	.byte	0x74, 0x6d, 0x61, 0x5f, 0x67, 0x6d, 0x6d, 0x61, 0x5f, 0x73, 0x73, 0x5f, 0x77, 0x61, 0x72, 0x70
        /*0062*/ 	.byte	0x73, 0x70, 0x65, 0x63, 0x69, 0x61, 0x6c, 0x69, 0x7a, 0x65, 0x64, 0x2e, 0x68, 0x70, 0x70, 0x00
	.type		__unnamed_1,@object
	.size		__unnamed_1,(.L_0 - __unnamed_1)
__unnamed_1:
        /* <DEDUP_REMOVED lines=177> */
.L_0:


//--------------------- .nv.shared._ZN7cutlass13device_kernelINS_4gemm6kernel13GemmUniversalIN4cute5tupleIJiiiiEEENS1_10collective13CollectiveMmaINS1_34MainloopSm90TmaGmmaWarpSpecializedILi3ENS5_IJNS4_1CILi4EEENSA_ILi1EEESC_EEENS1_35KernelTmaWarpSpecializedCooperativeEEENS5_IJNSA_ILi256EEESG_NSA_ILi32EEEEEEfNS5_IJlSC_lEEEfSJ_NS4_8TiledMMAINS4_8MMA_AtomIJNS4_4SM904GMMA30MMA_64x256x8_F32TF32TF32_SS_TNILNSN_7ScaleInE1ELSP_1EEEEEENS4_6LayoutINS5_IJNSA_ILi2EEESC_SC_EEENS5_IJSC_NSA_ILi0EEESV_EEEEENS5_IJNS4_10UnderscoreESY_SY_EEEEENS4_13SM90_TMA_LOADENS4_14ComposedLayoutINS4_7SwizzleILi3ELi4ELi3EEENS4_18smem_ptr_flag_bitsILi32EEENSS_INS5_IJNSA_ILi8EEESH_EEENS5_IJSH_SC_EEEEEEEvNS4_8identityENS4_23SM90_TMA_LOAD_MULTICASTES1B_vS1C_EENS_8epilogue10collective6detail29Sm90TmaWarpSpecializedAdapterINS1G_15DefaultEpilogueIfSJ_SJ_NS1F_6thread17LinearCombinationIfLi1EffLNS1K_9ScaleType4KindE0ELNS_15FloatRoundStyleE2EfEENS1_15EpilogueDefaultEEEEEvvEEEEvNT_6ParamsE --------------------------
	.section	.nv.shared._ZN7cutlass13device_kernelINS_4gemm6kernel13GemmUniversalIN4cute5tupleIJiiiiEEENS1_10collective13CollectiveMmaINS1_34MainloopSm90TmaGmmaWarpSpecializedILi3ENS5_IJNS4_1CILi4EEENSA_ILi1EEESC_EEENS1_35KernelTmaWarpSpecializedCooperativeEEENS5_IJNSA_ILi256EEESG_NSA_ILi32EEEEEEfNS5_IJlSC_lEEEfSJ_NS4_8TiledMMAINS4_8MMA_AtomIJNS4_4SM904GMMA30MMA_64x256x8_F32TF32TF32_SS_TNILNSN_7ScaleInE1ELSP_1EEEEEENS4_6LayoutINS5_IJNSA_ILi2EEESC_SC_EEENS5_IJSC_NSA_ILi0EEESV_EEEEENS5_IJNS4_10UnderscoreESY_SY_EEEEENS4_13SM90_TMA_LOADENS4_14ComposedLayoutINS4_7SwizzleILi3ELi4ELi3EEENS4_18smem_ptr_flag_bitsILi32EEENSS_INS5_IJNSA_ILi8EEESH_EEENS5_IJSH_SC_EEEEEEEvNS4_8identityENS4_23SM90_TMA_LOAD_MULTICASTES1B_vS1C_EENS_8epilogue10collective6detail29Sm90TmaWarpSpecializedAdapterINS1G_15DefaultEpilogueIfSJ_SJ_NS1F_6thread17LinearCombinationIfLi1EffLNS1K_9ScaleType4KindE0ELNS_15FloatRoundStyleE2EfEENS1_15EpilogueDefaultEEEEEvvEEEEvNT_6ParamsE,"aw",@nobits
	.sectionflags	@""
	.align	16
	.zero		1024


//--------------------- .nv.shared.reserved.0     --------------------------
	.section	.nv.shared.reserved.0,"aw",@nobits
	.weak		__nv_reservedSMEM_offset_0_alias
	.size		__nv_reservedSMEM_offset_0_alias, 0, 0
	.other		__nv_reservedSMEM_offset_0_alias,@"STO_CUDA_RESERVED_SHARED STV_DEFAULT"
__nv_reservedSMEM_offset_0_alias:
	.zero		0


//--------------------- .nv.global                --------------------------
	.section	.nv.global,"aw",@nobits
.nv.global:
	.type		_ZN40_INTERNAL_093477e9_4_k_cu_bced6891_266374cute1_E,@object
	.size		_ZN40_INTERNAL_093477e9_4_k_cu_bced6891_266374cute1_E,(_ZN40_INTERNAL_093477e9_4_k_cu_bced6891_266374cuda3std3__45__cpo6cbeginE - _ZN40_INTERNAL_093477e9_4_k_cu_bced6891_266374cute1_E)
_ZN40_INTERNAL_093477e9_4_k_cu_bced6891_266374cute1_E:
	.zero		1
	.type		_ZN40_INTERNAL_093477e9_4_k_cu_bced6891_266374cuda3std3__45__cpo6cbeginE,@object
	.size		_ZN40_INTERNAL_093477e9_4_k_cu_bced6891_266374cuda3std3__45__cpo6cbeginE,(_ZN40_INTERNAL_093477e9_4_k_cu_bced6891_266374cuda3std3__48in_placeE - _ZN40_INTERNAL_093477e9_4_k_cu_bced6891_266374cuda3std3__45__cpo6cbeginE)
_ZN40_INTERNAL_093477e9_4_k_cu_bced6891_266374cuda3std3__45__cpo6cbeginE:
	.zero		1
	.type		_ZN40_INTERNAL_093477e9_4_k_cu_bced6891_266374cuda3std3__48in_placeE,@object
	.size		_ZN40_INTERNAL_093477e9_4_k_cu_bced6891_266374cuda3std3__48in_placeE,(_ZN40_INTERNAL_093477e9_4_k_cu_bced6891_266374cuda3std6ranges3__45__cpo9iter_moveE - _ZN40_INTERNAL_093477e9_4_k_cu_bced6891_266374cuda3std3__48in_placeE)
_ZN40_INTERNAL_093477e9_4_k_cu_bced6891_266374cuda3std3__48in_placeE:
	.zero		1
	.type		_ZN40_INTERNAL_093477e9_4_k_cu_bced6891_266374cuda3std6ranges3__45__cpo9iter_moveE,@object
	.size		_ZN40_INTERNAL_093477e9_4_k_cu_bced6891_266374cuda3std6ranges3__45__cpo9iter_moveE,(_ZN40_INTERNAL_093477e9_4_k_cu_bced6891_266374cuda3std3__45__cpo5beginE - _ZN40_INTERNAL_093477e9_4_k_cu_bced6891_266374cuda3std6ranges3__45__cpo9iter_moveE)
_ZN40_INTERNAL_093477e9_4_k_cu_bced6891_266374cuda3std6ranges3__45__cpo9iter_moveE:
	.zero		1
	.type		_ZN40_INTERNAL_093477e9_4_k_cu_bced6891_266374cuda3std3__45__cpo5beginE,@object
	.size		_ZN40_INTERNAL_093477e9_4_k_cu_bced6891_266374cuda3std3__45__cpo5beginE,(_ZN40_INTERNAL_093477e9_4_k_cu_bced6891_266374cuda3std3__442_GLOBAL__N__093477e9_4_k_cu_bced6891_266376ignoreE - _ZN40_INTERNAL_093477e9_4_k_cu_bced6891_266374cuda3std3__45__cpo5beginE)
_ZN40_INTERNAL_093477e9_4_k_cu_bced6891_266374cuda3std3__45__cpo5beginE:
	.zero		1
	.type		_ZN40_INTERNAL_093477e9_4_k_cu_bced6891_266374cuda3std3__442_GLOBAL__N__093477e9_4_k_cu_bced6891_266376ignoreE,@object
	.size		_ZN40_INTERNAL_093477e9_4_k_cu_bced6891_266374cuda3std3__442_GLOBAL__N__093477e9_4_k_cu_bced6891_266376ignoreE,(_ZN40_INTERNAL_093477e9_4_k_cu_bced6891_266374cute7productE - _ZN40_INTERNAL_093477e9_4_k_cu_bced6891_266374cuda3std3__442_GLOBAL__N__093477e9_4_k_cu_bced6891_266376ignoreE)
_ZN40_INTERNAL_093477e9_4_k_cu_bced6891_266374cuda3std3__442_GLOBAL__N__093477e9_4_k_cu_bced6891_266376ignoreE:
	.zero		1
	.type		_ZN40_INTERNAL_093477e9_4_k_cu_bced6891_266374cute7productE,@object
	.size		_ZN40_INTERNAL_093477e9_4_k_cu_bced6891_266374cute7productE,(_ZN40_INTERNAL_093477e9_4_k_cu_bced6891_266374cuda3std3__45__cpo3endE - _ZN40_INTERNAL_093477e9_4_k_cu_bced6891_266374cute7productE)
_ZN40_INTERNAL_093477e9_4_k_cu_bced6891_266374cute7productE:
	.zero		1
	.type		_ZN40_INTERNAL_093477e9_4_k_cu_bced6891_266374cuda3std3__45__cpo3endE,@object
	.size		_ZN40_INTERNAL_093477e9_4_k_cu_bced6891_266374cuda3std3__45__cpo3endE,(_ZN40_INTERNAL_093477e9_4_k_cu_bced6891_266374cuda3std3__419piecewise_constructE - _ZN40_INTERNAL_093477e9_4_k_cu_bced6891_266374cuda3std3__45__cpo3endE)
_ZN40_INTERNAL_093477e9_4_k_cu_bced6891_266374cuda3std3__45__cpo3endE:
	.zero		1
	.type		_ZN40_INTERNAL_093477e9_4_k_cu_bced6891_266374cuda3std3__419piecewise_constructE,@object
	.size		_ZN40_INTERNAL_093477e9_4_k_cu_bced6891_266374cuda3std3__419piecewise_constructE,(_ZN40_INTERNAL_093477e9_4_k_cu_bced6891_266374cuda3std3__45__cpo4cendE - _ZN40_INTERNAL_093477e9_4_k_cu_bced6891_266374cuda3std3__419piecewise_constructE)
_ZN40_INTERNAL_093477e9_4_k_cu_bced6891_266374cuda3std3__419piecewise_constructE:
	.zero		1
	.type		_ZN40_INTERNAL_093477e9_4_k_cu_bced6891_266374cuda3std3__45__cpo4cendE,@object
	.size		_ZN40_INTERNAL_093477e9_4_k_cu_bced6891_266374cuda3std3__45__cpo4cendE,(_ZN40_INTERNAL_093477e9_4_k_cu_bced6891_266374cuda3std6ranges3__45__cpo4swapE - _ZN40_INTERNAL_093477e9_4_k_cu_bced6891_266374cuda3std3__45__cpo4cendE)
_ZN40_INTERNAL_093477e9_4_k_cu_bced6891_266374cuda3std3__45__cpo4cendE:
	.zero		1
	.type		_ZN40_INTERNAL_093477e9_4_k_cu_bced6891_266374cuda3std6ranges3__45__cpo4swapE,@object
	.size		_ZN40_INTERNAL_093477e9_4_k_cu_bced6891_266374cuda3std6ranges3__45__cpo4swapE,(.L_8 - _ZN40_INTERNAL_093477e9_4_k_cu_bced6891_266374cuda3std6ranges3__45__cpo4swapE)
_ZN40_INTERNAL_093477e9_4_k_cu_bced6891_266374cuda3std6ranges3__45__cpo4swapE:
	.zero		1
.L_8:


//--------------------- .nv.constant0._ZN7cutlass13device_kernelINS_4gemm6kernel13GemmUniversalIN4cute5tupleIJiiiiEEENS1_10collective13CollectiveMmaINS1_34MainloopSm90TmaGmmaWarpSpecializedILi3ENS5_IJNS4_1CILi4EEENSA_ILi1EEESC_EEENS1_35KernelTmaWarpSpecializedCooperativeEEENS5_IJNSA_ILi256EEESG_NSA_ILi32EEEEEEfNS5_IJlSC_lEEEfSJ_NS4_8TiledMMAINS4_8MMA_AtomIJNS4_4SM904GMMA30MMA_64x256x8_F32TF32TF32_SS_TNILNSN_7ScaleInE1ELSP_1EEEEEENS4_6LayoutINS5_IJNSA_ILi2EEESC_SC_EEENS5_IJSC_NSA_ILi0EEESV_EEEEENS5_IJNS4_10UnderscoreESY_SY_EEEEENS4_13SM90_TMA_LOADENS4_14ComposedLayoutINS4_7SwizzleILi3ELi4ELi3EEENS4_18smem_ptr_flag_bitsILi32EEENSS_INS5_IJNSA_ILi8EEESH_EEENS5_IJSH_SC_EEEEEEEvNS4_8identityENS4_23SM90_TMA_LOAD_MULTICASTES1B_vS1C_EENS_8epilogue10collective6detail29Sm90TmaWarpSpecializedAdapterINS1G_15DefaultEpilogueIfSJ_SJ_NS1F_6thread17LinearCombinationIfLi1EffLNS1K_9ScaleType4KindE0ELNS_15FloatRoundStyleE2EfEENS1_15EpilogueDefaultEEEEEvvEEEEvNT_6ParamsE --------------------------
	.section	.nv.constant0._ZN7cutlass13device_kernelINS_4gemm6kernel13GemmUniversalIN4cute5tupleIJiiiiEEENS1_10collective13CollectiveMmaINS1_34MainloopSm90TmaGmmaWarpSpecializedILi3ENS5_IJNS4_1CILi4EEENSA_ILi1EEESC_EEENS1_35KernelTmaWarpSpecializedCooperativeEEENS5_IJNSA_ILi256EEESG_NSA_ILi32EEEEEEfNS5_IJlSC_lEEEfSJ_NS4_8TiledMMAINS4_8MMA_AtomIJNS4_4SM904GMMA30MMA_64x256x8_F32TF32TF32_SS_TNILNSN_7ScaleInE1ELSP_1EEEEEENS4_6LayoutINS5_IJNSA_ILi2EEESC_SC_EEENS5_IJSC_NSA_ILi0EEESV_EEEEENS5_IJNS4_10UnderscoreESY_SY_EEEEENS4_13SM90_TMA_LOADENS4_14ComposedLayoutINS4_7SwizzleILi3ELi4ELi3EEENS4_18smem_ptr_flag_bitsILi32EEENSS_INS5_IJNSA_ILi8EEESH_EEENS5_IJSH_SC_EEEEEEEvNS4_8identityENS4_23SM90_TMA_LOAD_MULTICASTES1B_vS1C_EENS_8epilogue10collective6detail29Sm90TmaWarpSpecializedAdapterINS1G_15DefaultEpilogueIfSJ_SJ_NS1F_6thread17LinearCombinationIfLi1EffLNS1K_9ScaleType4KindE0ELNS_15FloatRoundStyleE2EfEENS1_15EpilogueDefaultEEEEEvvEEEEvNT_6ParamsE,"a",@progbits
	.sectionflags	@""
	.align	4
.nv.constant0._ZN7cutlass13device_kernelINS_4gemm6kernel13GemmUniversalIN4cute5tupleIJiiiiEEENS1_10collective13CollectiveMmaINS1_34MainloopSm90TmaGmmaWarpSpecializedILi3ENS5_IJNS4_1CILi4EEENSA_ILi1EEESC_EEENS1_35KernelTmaWarpSpecializedCooperativeEEENS5_IJNSA_ILi256EEESG_NSA_ILi32EEEEEEfNS5_IJlSC_lEEEfSJ_NS4_8TiledMMAINS4_8MMA_AtomIJNS4_4SM904GMMA30MMA_64x256x8_F32TF32TF32_SS_TNILNSN_7ScaleInE1ELSP_1EEEEEENS4_6LayoutINS5_IJNSA_ILi2EEESC_SC_EEENS5_IJSC_NSA_ILi0EEESV_EEEEENS5_IJNS4_10UnderscoreESY_SY_EEEEENS4_13SM90_TMA_LOADENS4_14ComposedLayoutINS4_7SwizzleILi3ELi4ELi3EEENS4_18smem_ptr_flag_bitsILi32EEENSS_INS5_IJNSA_ILi8EEESH_EEENS5_IJSH_SC_EEEEEEEvNS4_8identityENS4_23SM90_TMA_LOAD_MULTICASTES1B_vS1C_EENS_8epilogue10collective6detail29Sm90TmaWarpSpecializedAdapterINS1G_15DefaultEpilogueIfSJ_SJ_NS1F_6thread17LinearCombinationIfLi1EffLNS1K_9ScaleType4KindE0ELNS_15FloatRoundStyleE2EfEENS1_15EpilogueDefaultEEEEEvvEEEEvNT_6ParamsE:
	.zero		1664


//--------------------- SYMBOLS --------------------------

	.type		.nv.reservedSmem.offset0,@object
	.size		.nv.reservedSmem.offset0,0x4
	.type		__assertfail,@function
